//
// Generated by NVIDIA NVVM Compiler
//
// Compiler Build ID: CL-36424714
// Cuda compilation tools, release 13.0, V13.0.88
// Based on NVVM 20.0.0
//

.version 9.0
.target sm_100
.address_size 64

	// .globl	_Z21prepareWindowedSignalPKdS0_P7double2iiid
.global .align 1 .b8 _ZN34_INTERNAL_f835b225_4_k_cu_b093a9754cuda3std3__45__cpo5beginE[1];
.global .align 1 .b8 _ZN34_INTERNAL_f835b225_4_k_cu_b093a9754cuda3std3__45__cpo3endE[1];
.global .align 1 .b8 _ZN34_INTERNAL_f835b225_4_k_cu_b093a9754cuda3std3__45__cpo6cbeginE[1];
.global .align 1 .b8 _ZN34_INTERNAL_f835b225_4_k_cu_b093a9754cuda3std3__45__cpo4cendE[1];
.global .align 1 .b8 _ZN34_INTERNAL_f835b225_4_k_cu_b093a9754cuda3std3__45__cpo6rbeginE[1];
.global .align 1 .b8 _ZN34_INTERNAL_f835b225_4_k_cu_b093a9754cuda3std3__45__cpo4rendE[1];
.global .align 1 .b8 _ZN34_INTERNAL_f835b225_4_k_cu_b093a9754cuda3std3__45__cpo7crbeginE[1];
.global .align 1 .b8 _ZN34_INTERNAL_f835b225_4_k_cu_b093a9754cuda3std3__45__cpo5crendE[1];
.global .align 1 .b8 _ZN34_INTERNAL_f835b225_4_k_cu_b093a9754cuda3std3__436_GLOBAL__N__f835b225_4_k_cu_b093a9756ignoreE[1];
.global .align 1 .b8 _ZN34_INTERNAL_f835b225_4_k_cu_b093a9754cuda3std3__419piecewise_constructE[1];
.global .align 1 .b8 _ZN34_INTERNAL_f835b225_4_k_cu_b093a9754cuda3std3__48in_placeE[1];
.global .align 1 .b8 _ZN34_INTERNAL_f835b225_4_k_cu_b093a9754cuda3std3__420unreachable_sentinelE[1];
.global .align 1 .b8 _ZN34_INTERNAL_f835b225_4_k_cu_b093a9754cuda3std3__47nulloptE[1];
.global .align 1 .b8 _ZN34_INTERNAL_f835b225_4_k_cu_b093a9754cuda3std3__48unexpectE[1];
.global .align 1 .b8 _ZN34_INTERNAL_f835b225_4_k_cu_b093a9754cuda3std6ranges3__45__cpo4swapE[1];
.global .align 1 .b8 _ZN34_INTERNAL_f835b225_4_k_cu_b093a9754cuda3std6ranges3__45__cpo9iter_moveE[1];
.global .align 1 .b8 _ZN34_INTERNAL_f835b225_4_k_cu_b093a9754cuda3std6ranges3__45__cpo5beginE[1];
.global .align 1 .b8 _ZN34_INTERNAL_f835b225_4_k_cu_b093a9754cuda3std6ranges3__45__cpo3endE[1];
.global .align 1 .b8 _ZN34_INTERNAL_f835b225_4_k_cu_b093a9754cuda3std6ranges3__45__cpo6cbeginE[1];
.global .align 1 .b8 _ZN34_INTERNAL_f835b225_4_k_cu_b093a9754cuda3std6ranges3__45__cpo4cendE[1];
.global .align 1 .b8 _ZN34_INTERNAL_f835b225_4_k_cu_b093a9754cuda3std6ranges3__45__cpo7advanceE[1];
.global .align 1 .b8 _ZN34_INTERNAL_f835b225_4_k_cu_b093a9754cuda3std6ranges3__45__cpo9iter_swapE[1];
.global .align 1 .b8 _ZN34_INTERNAL_f835b225_4_k_cu_b093a9754cuda3std6ranges3__45__cpo4nextE[1];
.global .align 1 .b8 _ZN34_INTERNAL_f835b225_4_k_cu_b093a9754cuda3std6ranges3__45__cpo4prevE[1];
.global .align 1 .b8 _ZN34_INTERNAL_f835b225_4_k_cu_b093a9754cuda3std6ranges3__45__cpo4dataE[1];
.global .align 1 .b8 _ZN34_INTERNAL_f835b225_4_k_cu_b093a9754cuda3std6ranges3__45__cpo5cdataE[1];
.global .align 1 .b8 _ZN34_INTERNAL_f835b225_4_k_cu_b093a9754cuda3std6ranges3__45__cpo4sizeE[1];
.global .align 1 .b8 _ZN34_INTERNAL_f835b225_4_k_cu_b093a9754cuda3std6ranges3__45__cpo5ssizeE[1];
.global .align 1 .b8 _ZN34_INTERNAL_f835b225_4_k_cu_b093a9754cuda3std6ranges3__45__cpo8distanceE[1];
.global .align 1 .b8 _ZN34_INTERNAL_f835b225_4_k_cu_b093a9756thrust24THRUST_300001_SM_1000_NS8cuda_cub3parE[1];
.global .align 1 .b8 _ZN34_INTERNAL_f835b225_4_k_cu_b093a9756thrust24THRUST_300001_SM_1000_NS8cuda_cub10par_nosyncE[1];
.global .align 1 .b8 _ZN34_INTERNAL_f835b225_4_k_cu_b093a9756thrust24THRUST_300001_SM_1000_NS6system6detail10sequential3seqE[1];
.global .align 1 .b8 _ZN34_INTERNAL_f835b225_4_k_cu_b093a9756thrust24THRUST_300001_SM_1000_NS6system3cpp3parE[1];
.global .align 1 .b8 _ZN34_INTERNAL_f835b225_4_k_cu_b093a9756thrust24THRUST_300001_SM_1000_NS12placeholders2_1E[1];
.global .align 1 .b8 _ZN34_INTERNAL_f835b225_4_k_cu_b093a9756thrust24THRUST_300001_SM_1000_NS12placeholders2_2E[1];
.global .align 1 .b8 _ZN34_INTERNAL_f835b225_4_k_cu_b093a9756thrust24THRUST_300001_SM_1000_NS12placeholders2_3E[1];
.global .align 1 .b8 _ZN34_INTERNAL_f835b225_4_k_cu_b093a9756thrust24THRUST_300001_SM_1000_NS12placeholders2_4E[1];
.global .align 1 .b8 _ZN34_INTERNAL_f835b225_4_k_cu_b093a9756thrust24THRUST_300001_SM_1000_NS12placeholders2_5E[1];
.global .align 1 .b8 _ZN34_INTERNAL_f835b225_4_k_cu_b093a9756thrust24THRUST_300001_SM_1000_NS12placeholders2_6E[1];
.global .align 1 .b8 _ZN34_INTERNAL_f835b225_4_k_cu_b093a9756thrust24THRUST_300001_SM_1000_NS12placeholders2_7E[1];
.global .align 1 .b8 _ZN34_INTERNAL_f835b225_4_k_cu_b093a9756thrust24THRUST_300001_SM_1000_NS12placeholders2_8E[1];
.global .align 1 .b8 _ZN34_INTERNAL_f835b225_4_k_cu_b093a9756thrust24THRUST_300001_SM_1000_NS12placeholders2_9E[1];
.global .align 1 .b8 _ZN34_INTERNAL_f835b225_4_k_cu_b093a9756thrust24THRUST_300001_SM_1000_NS12placeholders3_10E[1];
.global .align 1 .b8 _ZN34_INTERNAL_f835b225_4_k_cu_b093a9756thrust24THRUST_300001_SM_1000_NS3seqE[1];
.global .align 1 .b8 _ZN34_INTERNAL_f835b225_4_k_cu_b093a9756thrust24THRUST_300001_SM_1000_NS6deviceE[1];
.extern .shared .align 16 .b8 sdata[];

.visible .entry _Z21prepareWindowedSignalPKdS0_P7double2iiid(
	.param .u64 .ptr .align 1 _Z21prepareWindowedSignalPKdS0_P7double2iiid_param_0,
	.param .u64 .ptr .align 1 _Z21prepareWindowedSignalPKdS0_P7double2iiid_param_1,
	.param .u64 .ptr .align 1 _Z21prepareWindowedSignalPKdS0_P7double2iiid_param_2,
	.param .u32 _Z21prepareWindowedSignalPKdS0_P7double2iiid_param_3,
	.param .u32 _Z21prepareWindowedSignalPKdS0_P7double2iiid_param_4,
	.param .u32 _Z21prepareWindowedSignalPKdS0_P7double2iiid_param_5,
	.param .f64 _Z21prepareWindowedSignalPKdS0_P7double2iiid_param_6
)
{
	.reg .pred 	%p<3>;
	.reg .b32 	%r<9>;
	.reg .b64 	%rd<15>;
	.reg .b64 	%fd<8>;

	ld.param.u64 	%rd2, [_Z21prepareWindowedSignalPKdS0_P7double2iiid_param_0];
	ld.param.u64 	%rd3, [_Z21prepareWindowedSignalPKdS0_P7double2iiid_param_1];
	ld.param.u64 	%rd4, [_Z21prepareWindowedSignalPKdS0_P7double2iiid_param_2];
	ld.param.u32 	%r4, [_Z21prepareWindowedSignalPKdS0_P7double2iiid_param_3];
	ld.param.u32 	%r2, [_Z21prepareWindowedSignalPKdS0_P7double2iiid_param_4];
	ld.param.u32 	%r3, [_Z21prepareWindowedSignalPKdS0_P7double2iiid_param_5];
	ld.param.f64 	%fd1, [_Z21prepareWindowedSignalPKdS0_P7double2iiid_param_6];
	cvta.to.global.u64 	%rd1, %rd4;
	mov.u32 	%r5, %tid.x;
	mov.u32 	%r6, %ctaid.x;
	mov.u32 	%r7, %ntid.x;
	mad.lo.s32 	%r1, %r6, %r7, %r5;
	setp.ge.s32 	%p1, %r1, %r4;
	@%p1 bra 	$L__BB0_2;
	cvta.to.global.u64 	%rd7, %rd2;
	cvta.to.global.u64 	%rd8, %rd3;
	add.s32 	%r8, %r3, %r1;
	mul.wide.s32 	%rd9, %r8, 8;
	add.s64 	%rd10, %rd7, %rd9;
	ld.global.f64 	%fd3, [%rd10];
	sub.f64 	%fd4, %fd3, %fd1;
	mul.wide.s32 	%rd11, %r1, 8;
	add.s64 	%rd12, %rd8, %rd11;
	ld.global.f64 	%fd5, [%rd12];
	mul.f64 	%fd6, %fd4, %fd5;
	mul.wide.s32 	%rd13, %r1, 16;
	add.s64 	%rd14, %rd1, %rd13;
	mov.f64 	%fd7, 0d0000000000000000;
	st.global.v2.f64 	[%rd14], {%fd6, %fd7};
	bra.uni 	$L__BB0_4;
$L__BB0_2:
	setp.ge.s32 	%p2, %r1, %r2;
	@%p2 bra 	$L__BB0_4;
	mul.wide.s32 	%rd5, %r1, 16;
	add.s64 	%rd6, %rd1, %rd5;
	mov.f64 	%fd2, 0d0000000000000000;
	st.global.v2.f64 	[%rd6], {%fd2, %fd2};
$L__BB0_4:
	ret;

}
	// .globl	_Z11mean_kernelPKdPdi
.visible .entry _Z11mean_kernelPKdPdi(
	.param .u64 .ptr .align 1 _Z11mean_kernelPKdPdi_param_0,
	.param .u64 .ptr .align 1 _Z11mean_kernelPKdPdi_param_1,
	.param .u32 _Z11mean_kernelPKdPdi_param_2
)
{
	.reg .pred 	%p<6>;
	.reg .b32 	%r<14>;
	.reg .b64 	%rd<9>;
	.reg .b64 	%fd<9>;

	ld.param.u64 	%rd1, [_Z11mean_kernelPKdPdi_param_0];
	ld.param.u64 	%rd2, [_Z11mean_kernelPKdPdi_param_1];
	ld.param.u32 	%r8, [_Z11mean_kernelPKdPdi_param_2];
	mov.u32 	%r1, %tid.x;
	mov.u32 	%r2, %ctaid.x;
	mov.u32 	%r13, %ntid.x;
	mad.lo.s32 	%r4, %r2, %r13, %r1;
	setp.ge.u32 	%p1, %r4, %r8;
	mov.f64 	%fd8, 0d0000000000000000;
	@%p1 bra 	$L__BB1_2;
	cvta.to.global.u64 	%rd3, %rd1;
	mul.wide.u32 	%rd4, %r4, 8;
	add.s64 	%rd5, %rd3, %rd4;
	ld.global.f64 	%fd8, [%rd5];
$L__BB1_2:
	shl.b32 	%r9, %r1, 3;
	mov.u32 	%r10, sdata;
	add.s32 	%r5, %r10, %r9;
	st.shared.f64 	[%r5], %fd8;
	bar.sync 	0;
	setp.lt.u32 	%p2, %r13, 2;
	@%p2 bra 	$L__BB1_6;
$L__BB1_3:
	shr.u32 	%r7, %r13, 1;
	setp.ge.u32 	%p3, %r1, %r7;
	@%p3 bra 	$L__BB1_5;
	shl.b32 	%r11, %r7, 3;
	add.s32 	%r12, %r5, %r11;
	ld.shared.f64 	%fd4, [%r12];
	ld.shared.f64 	%fd5, [%r5];
	add.f64 	%fd6, %fd4, %fd5;
	st.shared.f64 	[%r5], %fd6;
$L__BB1_5:
	bar.sync 	0;
	setp.gt.u32 	%p4, %r13, 3;
	mov.u32 	%r13, %r7;
	@%p4 bra 	$L__BB1_3;
$L__BB1_6:
	setp.ne.s32 	%p5, %r1, 0;
	@%p5 bra 	$L__BB1_8;
	ld.shared.f64 	%fd7, [sdata];
	cvta.to.global.u64 	%rd6, %rd2;
	mul.wide.u32 	%rd7, %r2, 8;
	add.s64 	%rd8, %rd6, %rd7;
	st.global.f64 	[%rd8], %fd7;
$L__BB1_8:
	ret;

}
	// .globl	_Z36calculateAngularFrequencyAndSpectrumPKdPdS1_id
.visible .entry _Z36calculateAngularFrequencyAndSpectrumPKdPdS1_id(
	.param .u64 .ptr .align 1 _Z36calculateAngularFrequencyAndSpectrumPKdPdS1_id_param_0,
	.param .u64 .ptr .align 1 _Z36calculateAngularFrequencyAndSpectrumPKdPdS1_id_param_1,
	.param .u64 .ptr .align 1 _Z36calculateAngularFrequencyAndSpectrumPKdPdS1_id_param_2,
	.param .u32 _Z36calculateAngularFrequencyAndSpectrumPKdPdS1_id_param_3,
	.param .f64 _Z36calculateAngularFrequencyAndSpectrumPKdPdS1_id_param_4
)
{
	.reg .pred 	%p<2>;
	.reg .b32 	%r<6>;
	.reg .b64 	%rd<11>;
	.reg .b64 	%fd<7>;

	ld.param.u64 	%rd1, [_Z36calculateAngularFrequencyAndSpectrumPKdPdS1_id_param_0];
	ld.param.u64 	%rd2, [_Z36calculateAngularFrequencyAndSpectrumPKdPdS1_id_param_1];
	ld.param.u64 	%rd3, [_Z36calculateAngularFrequencyAndSpectrumPKdPdS1_id_param_2];
	ld.param.u32 	%r2, [_Z36calculateAngularFrequencyAndSpectrumPKdPdS1_id_param_3];
	ld.param.f64 	%fd1, [_Z36calculateAngularFrequencyAndSpectrumPKdPdS1_id_param_4];
	mov.u32 	%r3, %tid.x;
	mov.u32 	%r4, %ctaid.x;
	mov.u32 	%r5, %ntid.x;
	mad.lo.s32 	%r1, %r4, %r5, %r3;
	setp.ge.s32 	%p1, %r1, %r2;
	@%p1 bra 	$L__BB2_2;
	cvta.to.global.u64 	%rd4, %rd1;
	cvta.to.global.u64 	%rd5, %rd2;
	cvta.to.global.u64 	%rd6, %rd3;
	add.f64 	%fd2, %fd1, %fd1;
	mul.wide.s32 	%rd7, %r1, 8;
	add.s64 	%rd8, %rd4, %rd7;
	ld.global.f64 	%fd3, [%rd8];
	mul.f64 	%fd4, %fd2, %fd3;
	add.s64 	%rd9, %rd5, %rd7;
	st.global.f64 	[%rd9], %fd4;
	add.s64 	%rd10, %rd6, %rd7;
	ld.global.f64 	%fd5, [%rd10];
	div.rn.f64 	%fd6, %fd5, %fd2;
	st.global.f64 	[%rd10], %fd6;
$L__BB2_2:
	ret;

}
	// .globl	_ZN3cub18CUB_300001_SM_10006detail11EmptyKernelIvEEvv
.visible .entry _ZN3cub18CUB_300001_SM_10006detail11EmptyKernelIvEEvv()
{


	ret;

}


// ===== COMPILED SASS (sm_100) =====

	.target	sm_100

	.elftype	@"ET_EXEC"


//--------------------- .note.nv.tkinfo           --------------------------
	.section	.note.nv.tkinfo,"",@"SHT_NOTE"
	.sectionflags	@"SHF_NOTE_NV_TKINFO"
	.tkinfo
        /*0018*/ 	.word	0x00000002
        /*0030*/ 	.string	""
        /*0030*/ 	.string	"ptxas"
        /*0030*/ 	.string	"Cuda compilation tools, release 13.0, V13.0.88"
        /*0030*/ 	.string	"Build cuda_13.0.r13.0/compiler.36424714_0"
        /*0030*/ 	.string	"-arch sm_100 -m 64 "



//--------------------- .note.nv.cuinfo           --------------------------
	.section	.note.nv.cuinfo,"",@"SHT_NOTE"
	.sectionflags	@"SHF_NOTE_NV_CUINFO"
        /*0018*/ 	.short	0x0002
        /*001a*/ 	.short	0x0064
        /*001c*/ 	.short	0x0082
	.zero		2


//--------------------- .nv.info                  --------------------------
	.section	.nv.info,"",@"SHT_CUDA_INFO"
	.align	4


	//----- nvinfo : EIATTR_REGCOUNT
	.align		4
        /*0000*/ 	.byte	0x04, 0x2f
        /*0002*/ 	.short	(.L_46 - .L_45)
	.align		4
.L_45:
        /*0004*/ 	.word	index@(_Z21prepareWindowedSignalPKdS0_P7double2iiid)
        /*0008*/ 	.word	0x00000012


	//----- nvinfo : EIATTR_FRAME_SIZE
	.align		4
.L_46:
        /*000c*/ 	.byte	0x04, 0x11
        /*000e*/ 	.short	(.L_48 - .L_47)
	.align		4
.L_47:
        /*0010*/ 	.word	index@(_Z21prepareWindowedSignalPKdS0_P7double2iiid)
        /*0014*/ 	.word	0x00000000


	//----- nvinfo : EIATTR_REGCOUNT
	.align		4
.L_48:
        /*0018*/ 	.byte	0x04, 0x2f
        /*001a*/ 	.short	(.L_50 - .L_49)
	.align		4
.L_49:
        /*001c*/ 	.word	index@(_Z11mean_kernelPKdPdi)
        /*0020*/ 	.word	0x0000000d


	//----- nvinfo : EIATTR_FRAME_SIZE
	.align		4
.L_50:
        /*0024*/ 	.byte	0x04, 0x11
        /*0026*/ 	.short	(.L_52 - .L_51)
	.align		4
.L_51:
        /*0028*/ 	.word	index@(_Z11mean_kernelPKdPdi)
        /*002c*/ 	.word	0x00000000


	//----- nvinfo : EIATTR_REGCOUNT
	.align		4
.L_52:
        /*0030*/ 	.byte	0x04, 0x2f
        /*0032*/ 	.short	(.L_54 - .L_53)
	.align		4
.L_53:
        /*0034*/ 	.word	index@(_Z36calculateAngularFrequencyAndSpectrumPKdPdS1_id)
        /*0038*/ 	.word	0x0000001a


	//----- nvinfo : EIATTR_FRAME_SIZE
	.align		4
.L_54:
        /*003c*/ 	.byte	0x04, 0x11
        /*003e*/ 	.short	(.L_56 - .L_55)
	.align		4
.L_55:
        /*0040*/ 	.word	index@($__internal_0_$__cuda_sm20_div_rn_f64_full)
        /*0044*/ 	.word	0x00000000


	//----- nvinfo : EIATTR_FRAME_SIZE
	.align		4
.L_56:
        /*0048*/ 	.byte	0x04, 0x11
        /*004a*/ 	.short	(.L_58 - .L_57)
	.align		4
.L_57:
        /*004c*/ 	.word	index@(_Z36calculateAngularFrequencyAndSpectrumPKdPdS1_id)
        /*0050*/ 	.word	0x00000000


	//----- nvinfo : EIATTR_REGCOUNT
	.align		4
.L_58:
        /*0054*/ 	.byte	0x04, 0x2f
        /*0056*/ 	.short	(.L_60 - .L_59)
	.align		4
.L_59:
        /*0058*/ 	.word	index@(_ZN3cub18CUB_300001_SM_10006detail11EmptyKernelIvEEvv)
        /*005c*/ 	.word	0x00000004


	//----- nvinfo : EIATTR_FRAME_SIZE
	.align		4
.L_60:
        /*0060*/ 	.byte	0x04, 0x11
        /*0062*/ 	.short	(.L_62 - .L_61)
	.align		4
.L_61:
        /*0064*/ 	.word	index@(_ZN3cub18CUB_300001_SM_10006detail11EmptyKernelIvEEvv)
        /*0068*/ 	.word	0x00000000


	//----- nvinfo : EIATTR_MIN_STACK_SIZE
	.align		4
.L_62:
        /*006c*/ 	.byte	0x04, 0x12
        /*006e*/ 	.short	(.L_64 - .L_63)
	.align		4
.L_63:
        /*0070*/ 	.word	index@(_ZN3cub18CUB_300001_SM_10006detail11EmptyKernelIvEEvv)
        /*0074*/ 	.word	0x00000000


	//----- nvinfo : EIATTR_MIN_STACK_SIZE
	.align		4
.L_64:
        /*0078*/ 	.byte	0x04, 0x12
        /*007a*/ 	.short	(.L_66 - .L_65)
	.align		4
.L_65:
        /*007c*/ 	.word	index@(_Z36calculateAngularFrequencyAndSpectrumPKdPdS1_id)
        /*0080*/ 	.word	0x00000000


	//----- nvinfo : EIATTR_MIN_STACK_SIZE
	.align		4
.L_66:
        /*0084*/ 	.byte	0x04, 0x12
        /*0086*/ 	.short	(.L_68 - .L_67)
	.align		4
.L_67:
        /*0088*/ 	.word	index@(_Z11mean_kernelPKdPdi)
        /*008c*/ 	.word	0x00000000


	//----- nvinfo : EIATTR_MIN_STACK_SIZE
	.align		4
.L_68:
        /*0090*/ 	.byte	0x04, 0x12
        /*0092*/ 	.short	(.L_70 - .L_69)
	.align		4
.L_69:
        /*0094*/ 	.word	index@(_Z21prepareWindowedSignalPKdS0_P7double2iiid)
        /*0098*/ 	.word	0x00000000
.L_70:


//--------------------- .nv.compat                --------------------------
	.section	.nv.compat,"",@"SHT_CUDA_COMPAT_INFO"
	.align	4
        /*0000*/ 	.byte	0x02, 0x09, 0x00, 0x00, 0x02, 0x02, 0x01, 0x00, 0x02, 0x05, 0x05, 0x00, 0x03, 0x07, 0x01, 0x01
        /*0010*/ 	.byte	0x02, 0x03, 0x00, 0x00, 0x02, 0x06, 0x01, 0x00, 0x04, 0x0b, 0x08, 0x00, 0x01, 0x00, 0x00, 0x00
        /*0020*/ 	.byte	0x00, 0x00, 0x00, 0x00


//--------------------- .nv.info._ZN3cub18CUB_300001_SM_10006detail11EmptyKernelIvEEvv --------------------------
	.section	.nv.info._ZN3cub18CUB_300001_SM_10006detail11EmptyKernelIvEEvv,"",@"SHT_CUDA_INFO"
	.sectionflags	@""
	.align	4


	//----- nvinfo : EIATTR_CUDA_API_VERSION
	.align		4
        /*0000*/ 	.byte	0x04, 0x37
        /*0002*/ 	.short	(.L_72 - .L_71)
.L_71:
        /*0004*/ 	.word	0x00000082


	//----- nvinfo : EIATTR_SPARSE_MMA_MASK
	.align		4
.L_72:
        /*0008*/ 	.byte	0x03, 0x50
        /*000a*/ 	.short	0x0000


	//----- nvinfo : EIATTR_MAXREG_COUNT
	.align		4
        /*000c*/ 	.byte	0x03, 0x1b
        /*000e*/ 	.short	0x00ff


	//----- nvinfo : EIATTR_MERCURY_ISA_VERSION
	.align		4
        /*0010*/ 	.byte	0x03, 0x5f
        /*0012*/ 	.short	0x0101


	//----- nvinfo : EIATTR_VRC_CTA_INIT_COUNT
	.align		4
        /*0014*/ 	.byte	0x02, 0x4a
	.zero		1
	.zero		1


	//----- nvinfo : EIATTR_EXIT_INSTR_OFFSETS
	.align		4
        /*0018*/ 	.byte	0x04, 0x1c
        /*001a*/ 	.short	(.L_74 - .L_73)


	//   ....[0]....
.L_73:
        /*001c*/ 	.word	0x00000010


	//----- nvinfo : EIATTR_SW_WAR
	.align		4
.L_74:
        /*0020*/ 	.byte	0x04, 0x36
        /*0022*/ 	.short	(.L_76 - .L_75)
.L_75:
        /*0024*/ 	.word	0x00000008
.L_76:


//--------------------- .nv.info._Z36calculateAngularFrequencyAndSpectrumPKdPdS1_id --------------------------
	.section	.nv.info._Z36calculateAngularFrequencyAndSpectrumPKdPdS1_id,"",@"SHT_CUDA_INFO"
	.sectionflags	@""
	.align	4


	//----- nvinfo : EIATTR_CUDA_API_VERSION
	.align		4
        /*0000*/ 	.byte	0x04, 0x37
        /*0002*/ 	.short	(.L_78 - .L_77)
.L_77:
        /*0004*/ 	.word	0x00000082


	//----- nvinfo : EIATTR_KPARAM_INFO
	.align		4
.L_78:
        /*0008*/ 	.byte	0x04, 0x17
        /*000a*/ 	.short	(.L_80 - .L_79)
.L_79:
        /*000c*/ 	.word	0x00000000
        /*0010*/ 	.short	0x0004
        /*0012*/ 	.short	0x0020
        /*0014*/ 	.byte	0x00, 0xf0, 0x21, 0x00


	//----- nvinfo : EIATTR_KPARAM_INFO
	.align		4
.L_80:
        /*0018*/ 	.byte	0x04, 0x17
        /*001a*/ 	.short	(.L_82 - .L_81)
.L_81:
        /*001c*/ 	.word	0x00000000
        /*0020*/ 	.short	0x0003
        /*0022*/ 	.short	0x0018
        /*0024*/ 	.byte	0x00, 0xf0, 0x11, 0x00


	//----- nvinfo : EIATTR_KPARAM_INFO
	.align		4
.L_82:
        /*0028*/ 	.byte	0x04, 0x17
        /*002a*/ 	.short	(.L_84 - .L_83)
.L_83:
        /*002c*/ 	.word	0x00000000
        /*0030*/ 	.short	0x0002
        /*0032*/ 	.short	0x0010
        /*0034*/ 	.byte	0x00, 0xf5, 0x21, 0x00


	//----- nvinfo : EIATTR_KPARAM_INFO
	.align		4
.L_84:
        /*0038*/ 	.byte	0x04, 0x17
        /*003a*/ 	.short	(.L_86 - .L_85)
.L_85:
        /*003c*/ 	.word	0x00000000
        /*0040*/ 	.short	0x0001
        /*0042*/ 	.short	0x0008
        /*0044*/ 	.byte	0x00, 0xf5, 0x21, 0x00


	//----- nvinfo : EIATTR_KPARAM_INFO
	.align		4
.L_86:
        /*0048*/ 	.byte	0x04, 0x17
        /*004a*/ 	.short	(.L_88 - .L_87)
.L_87:
        /*004c*/ 	.word	0x00000000
        /*0050*/ 	.short	0x0000
        /*0052*/ 	.short	0x0000
        /*0054*/ 	.byte	0x00, 0xf5, 0x21, 0x00


	//----- nvinfo : EIATTR_SPARSE_MMA_MASK
	.align		4
.L_88:
        /*0058*/ 	.byte	0x03, 0x50
        /*005a*/ 	.short	0x0000


	//----- nvinfo : EIATTR_MAXREG_COUNT
	.align		4
        /*005c*/ 	.byte	0x03, 0x1b
        /*005e*/ 	.short	0x00ff


	//----- nvinfo : EIATTR_MERCURY_ISA_VERSION
	.align		4
        /*0060*/ 	.byte	0x03, 0x5f
        /*0062*/ 	.short	0x0101


	//----- nvinfo : EIATTR_VRC_CTA_INIT_COUNT
	.align		4
        /*0064*/ 	.byte	0x02, 0x4a
	.zero		1
	.zero		1


	//----- nvinfo : EIATTR_EXIT_INSTR_OFFSETS
	.align		4
        /*0068*/ 	.byte	0x04, 0x1c
        /*006a*/ 	.short	(.L_90 - .L_89)


	//   ....[0]....
.L_89:
        /*006c*/ 	.word	0x00000070


	//   ....[1]....
        /*0070*/ 	.word	0x000002a0


	//----- nvinfo : EIATTR_CRS_STACK_SIZE
	.align		4
.L_90:
        /*0074*/ 	.byte	0x04, 0x1e
        /*0076*/ 	.short	(.L_92 - .L_91)
.L_91:
        /*0078*/ 	.word	0x00000000


	//----- nvinfo : EIATTR_CBANK_PARAM_SIZE
	.align		4
.L_92:
        /*007c*/ 	.byte	0x03, 0x19
        /*007e*/ 	.short	0x0028


	//----- nvinfo : EIATTR_PARAM_CBANK
	.align		4
        /*0080*/ 	.byte	0x04, 0x0a
        /*0082*/ 	.short	(.L_94 - .L_93)
	.align		4
.L_93:
        /*0084*/ 	.word	index@(.nv.constant0._Z36calculateAngularFrequencyAndSpectrumPKdPdS1_id)
        /*0088*/ 	.short	0x0380
        /*008a*/ 	.short	0x0028


	//----- nvinfo : EIATTR_SW_WAR
	.align		4
.L_94:
        /*008c*/ 	.byte	0x04, 0x36
        /*008e*/ 	.short	(.L_96 - .L_95)
.L_95:
        /*0090*/ 	.word	0x00000008
.L_96:


//--------------------- .nv.info._Z11mean_kernelPKdPdi --------------------------
	.section	.nv.info._Z11mean_kernelPKdPdi,"",@"SHT_CUDA_INFO"
	.sectionflags	@""
	.align	4


	//----- nvinfo : EIATTR_CUDA_API_VERSION
	.align		4
        /*0000*/ 	.byte	0x04, 0x37
        /*0002*/ 	.short	(.L_98 - .L_97)
.L_97:
        /*0004*/ 	.word	0x00000082


	//----- nvinfo : EIATTR_KPARAM_INFO
	.align		4
.L_98:
        /*0008*/ 	.byte	0x04, 0x17
        /*000a*/ 	.short	(.L_100 - .L_99)
.L_99:
        /*000c*/ 	.word	0x00000000
        /*0010*/ 	.short	0x0002
        /*0012*/ 	.short	0x0010
        /*0014*/ 	.byte	0x00, 0xf0, 0x11, 0x00


	//----- nvinfo : EIATTR_KPARAM_INFO
	.align		4
.L_100:
        /*0018*/ 	.byte	0x04, 0x17
        /*001a*/ 	.short	(.L_102 - .L_101)
.L_101:
        /*001c*/ 	.word	0x00000000
        /*0020*/ 	.short	0x0001
        /*0022*/ 	.short	0x0008
        /*0024*/ 	.byte	0x00, 0xf5, 0x21, 0x00


	//----- nvinfo : EIATTR_KPARAM_INFO
	.align		4
.L_102:
        /*0028*/ 	.byte	0x04, 0x17
        /*002a*/ 	.short	(.L_104 - .L_103)
.L_103:
        /*002c*/ 	.word	0x00000000
        /*0030*/ 	.short	0x0000
        /*0032*/ 	.short	0x0000
        /*0034*/ 	.byte	0x00, 0xf5, 0x21, 0x00


	//----- nvinfo : EIATTR_SPARSE_MMA_MASK
	.align		4
.L_104:
        /*0038*/ 	.byte	0x03, 0x50
        /*003a*/ 	.short	0x0000


	//----- nvinfo : EIATTR_MAXREG_COUNT
	.align		4
        /*003c*/ 	.byte	0x03, 0x1b
        /*003e*/ 	.short	0x00ff


	//----- nvinfo : EIATTR_NUM_BARRIERS
	.align		4
        /*0040*/ 	.byte	0x02, 0x4c
        /*0042*/ 	.byte	0x01
	.zero		1


	//----- nvinfo : EIATTR_MERCURY_ISA_VERSION
	.align		4
        /*0044*/ 	.byte	0x03, 0x5f
        /*0046*/ 	.short	0x0101


	//----- nvinfo : EIATTR_VRC_CTA_INIT_COUNT
	.align		4
        /*0048*/ 	.byte	0x02, 0x4a
	.zero		1
	.zero		1


	//----- nvinfo : EIATTR_EXIT_INSTR_OFFSETS
	.align		4
        /*004c*/ 	.byte	0x04, 0x1c
        /*004e*/ 	.short	(.L_106 - .L_105)


	//   ....[0]....
.L_105:
        /*0050*/ 	.word	0x00000210


	//   ....[1]....
        /*0054*/ 	.word	0x00000290


	//----- nvinfo : EIATTR_CBANK_PARAM_SIZE
	.align		4
.L_106:
        /*0058*/ 	.byte	0x03, 0x19
        /*005a*/ 	.short	0x0014


	//----- nvinfo : EIATTR_PARAM_CBANK
	.align		4
        /*005c*/ 	.byte	0x04, 0x0a
        /*005e*/ 	.short	(.L_108 - .L_107)
	.align		4
.L_107:
        /*0060*/ 	.word	index@(.nv.constant0._Z11mean_kernelPKdPdi)
        /*0064*/ 	.short	0x0380
        /*0066*/ 	.short	0x0014


	//----- nvinfo : EIATTR_SW_WAR
	.align		4
.L_108:
        /*0068*/ 	.byte	0x04, 0x36
        /*006a*/ 	.short	(.L_110 - .L_109)
.L_109:
        /*006c*/ 	.word	0x00000008
.L_110:


//--------------------- .nv.info._Z21prepareWindowedSignalPKdS0_P7double2iiid --------------------------
	.section	.nv.info._Z21prepareWindowedSignalPKdS0_P7double2iiid,"",@"SHT_CUDA_INFO"
	.sectionflags	@""
	.align	4


	//----- nvinfo : EIATTR_CUDA_API_VERSION
	.align		4
        /*0000*/ 	.byte	0x04, 0x37
        /*0002*/ 	.short	(.L_112 - .L_111)
.L_111:
        /*0004*/ 	.word	0x00000082


	//----- nvinfo : EIATTR_KPARAM_INFO
	.align		4
.L_112:
        /*0008*/ 	.byte	0x04, 0x17
        /*000a*/ 	.short	(.L_114 - .L_113)
.L_113:
        /*000c*/ 	.word	0x00000000
        /*0010*/ 	.short	0x0006
        /*0012*/ 	.short	0x0028
        /*0014*/ 	.byte	0x00, 0xf0, 0x21, 0x00


	//----- nvinfo : EIATTR_KPARAM_INFO
	.align		4
.L_114:
        /*0018*/ 	.byte	0x04, 0x17
        /*001a*/ 	.short	(.L_116 - .L_115)
.L_115:
        /*001c*/ 	.word	0x00000000
        /*0020*/ 	.short	0x0005
        /*0022*/ 	.short	0x0020
        /*0024*/ 	.byte	0x00, 0xf0, 0x11, 0x00


	//----- nvinfo : EIATTR_KPARAM_INFO
	.align		4
.L_116:
        /*0028*/ 	.byte	0x04, 0x17
        /*002a*/ 	.short	(.L_118 - .L_117)
.L_117:
        /*002c*/ 	.word	0x00000000
        /*0030*/ 	.short	0x0004
        /*0032*/ 	.short	0x001c
        /*0034*/ 	.byte	0x00, 0xf0, 0x11, 0x00


	//----- nvinfo : EIATTR_KPARAM_INFO
	.align		4
.L_118:
        /*0038*/ 	.byte	0x04, 0x17
        /*003a*/ 	.short	(.L_120 - .L_119)
.L_119:
        /*003c*/ 	.word	0x00000000
        /*0040*/ 	.short	0x0003
        /*0042*/ 	.short	0x0018
        /*0044*/ 	.byte	0x00, 0xf0, 0x11, 0x00


	//----- nvinfo : EIATTR_KPARAM_INFO
	.align		4
.L_120:
        /*0048*/ 	.byte	0x04, 0x17
        /*004a*/ 	.short	(.L_122 - .L_121)
.L_121:
        /*004c*/ 	.word	0x00000000
        /*0050*/ 	.short	0x0002
        /*0052*/ 	.short	0x0010
        /*0054*/ 	.byte	0x00, 0xf5, 0x21, 0x00


	//----- nvinfo : EIATTR_KPARAM_INFO
	.align		4
.L_122:
        /*0058*/ 	.byte	0x04, 0x17
        /*005a*/ 	.short	(.L_124 - .L_123)
.L_123:
        /*005c*/ 	.word	0x00000000
        /*0060*/ 	.short	0x0001
        /*0062*/ 	.short	0x0008
        /*0064*/ 	.byte	0x00, 0xf5, 0x21, 0x00


	//----- nvinfo : EIATTR_KPARAM_INFO
	.align		4
.L_124:
        /*0068*/ 	.byte	0x04, 0x17
        /*006a*/ 	.short	(.L_126 - .L_125)
.L_125:
        /*006c*/ 	.word	0x00000000
        /*0070*/ 	.short	0x0000
        /*0072*/ 	.short	0x0000
        /*0074*/ 	.byte	0x00, 0xf5, 0x21, 0x00


	//----- nvinfo : EIATTR_SPARSE_MMA_MASK
	.align		4
.L_126:
        /*0078*/ 	.byte	0x03, 0x50
        /*007a*/ 	.short	0x0000


	//----- nvinfo : EIATTR_MAXREG_COUNT
	.align		4
        /*007c*/ 	.byte	0x03, 0x1b
        /*007e*/ 	.short	0x00ff


	//----- nvinfo : EIATTR_MERCURY_ISA_VERSION
	.align		4
        /*0080*/ 	.byte	0x03, 0x5f
        /*0082*/ 	.short	0x0101


	//----- nvinfo : EIATTR_VRC_CTA_INIT_COUNT
	.align		4
        /*0084*/ 	.byte	0x02, 0x4a
	.zero		1
	.zero		1


	//----- nvinfo : EIATTR_EXIT_INSTR_OFFSETS
	.align		4
        /*0088*/ 	.byte	0x04, 0x1c
        /*008a*/ 	.short	(.L_128 - .L_127)


	//   ....[0]....
.L_127:
        /*008c*/ 	.word	0x00000180


	//   ....[1]....
        /*0090*/ 	.word	0x000001b0


	//   ....[2]....
        /*0094*/ 	.word	0x000001f0


	//----- nvinfo : EIATTR_CRS_STACK_SIZE
	.align		4
.L_128:
        /*0098*/ 	.byte	0x04, 0x1e
        /*009a*/ 	.short	(.L_130 - .L_129)
.L_129:
        /*009c*/ 	.word	0x00000000


	//----- nvinfo : EIATTR_CBANK_PARAM_SIZE
	.align		4
.L_130:
        /*00a0*/ 	.byte	0x03, 0x19
        /*00a2*/ 	.short	0x0030


	//----- nvinfo : EIATTR_PARAM_CBANK
	.align		4
        /*00a4*/ 	.byte	0x04, 0x0a
        /*00a6*/ 	.short	(.L_132 - .L_131)
	.align		4
.L_131:
        /*00a8*/ 	.word	index@(.nv.constant0._Z21prepareWindowedSignalPKdS0_P7double2iiid)
        /*00ac*/ 	.short	0x0380
        /*00ae*/ 	.short	0x0030


	//----- nvinfo : EIATTR_SW_WAR
	.align		4
.L_132:
        /*00b0*/ 	.byte	0x04, 0x36
        /*00b2*/ 	.short	(.L_134 - .L_133)
.L_133:
        /*00b4*/ 	.word	0x00000008
.L_134:


//--------------------- .nv.callgraph             --------------------------
	.section	.nv.callgraph,"",@"SHT_CUDA_CALLGRAPH"
	.align	4
	.sectionentsize	8
	.align		4
        /*0000*/ 	.word	0x00000000
	.align		4
        /*0004*/ 	.word	0xffffffff
	.align		4
        /*0008*/ 	.word	0x00000000
	.align		4
        /*000c*/ 	.word	0xfffffffe
	.align		4
        /*0010*/ 	.word	0x00000000
	.align		4
        /*0014*/ 	.word	0xfffffffd
	.align		4
        /*0018*/ 	.word	0x00000000
	.align		4
        /*001c*/ 	.word	0xfffffffc


//--------------------- .nv.constant4             --------------------------
	.section	.nv.constant4,"a",@progbits
	.align	8
	.align		8
.nv.constant4:
        /*0000*/ 	.dword	_ZN34_INTERNAL_f835b225_4_k_cu_b093a9754cuda3std3__45__cpo5beginE
	.align		8
        /*0008*/ 	.dword	_ZN34_INTERNAL_f835b225_4_k_cu_b093a9754cuda3std3__45__cpo3endE
	.align		8
        /*0010*/ 	.dword	_ZN34_INTERNAL_f835b225_4_k_cu_b093a9754cuda3std3__45__cpo6cbeginE
	.align		8
        /*0018*/ 	.dword	_ZN34_INTERNAL_f835b225_4_k_cu_b093a9754cuda3std3__45__cpo4cendE
	.align		8
        /*0020*/ 	.dword	_ZN34_INTERNAL_f835b225_4_k_cu_b093a9754cuda3std3__45__cpo6rbeginE
	.align		8
        /*0028*/ 	.dword	_ZN34_INTERNAL_f835b225_4_k_cu_b093a9754cuda3std3__45__cpo4rendE
	.align		8
        /*0030*/ 	.dword	_ZN34_INTERNAL_f835b225_4_k_cu_b093a9754cuda3std3__45__cpo7crbeginE
	.align		8
        /*0038*/ 	.dword	_ZN34_INTERNAL_f835b225_4_k_cu_b093a9754cuda3std3__45__cpo5crendE
	.align		8
        /*0040*/ 	.dword	_ZN34_INTERNAL_f835b225_4_k_cu_b093a9754cuda3std3__436_GLOBAL__N__f835b225_4_k_cu_b093a9756ignoreE
	.align		8
        /*0048*/ 	.dword	_ZN34_INTERNAL_f835b225_4_k_cu_b093a9754cuda3std3__419piecewise_constructE
	.align		8
        /*0050*/ 	.dword	_ZN34_INTERNAL_f835b225_4_k_cu_b093a9754cuda3std3__48in_placeE
	.align		8
        /*0058*/ 	.dword	_ZN34_INTERNAL_f835b225_4_k_cu_b093a9754cuda3std3__420unreachable_sentinelE
	.align		8
        /*0060*/ 	.dword	_ZN34_INTERNAL_f835b225_4_k_cu_b093a9754cuda3std3__47nulloptE
	.align		8
        /*0068*/ 	.dword	_ZN34_INTERNAL_f835b225_4_k_cu_b093a9754cuda3std3__48unexpectE
	.align		8
        /*0070*/ 	.dword	_ZN34_INTERNAL_f835b225_4_k_cu_b093a9754cuda3std6ranges3__45__cpo4swapE
	.align		8
        /*0078*/ 	.dword	_ZN34_INTERNAL_f835b225_4_k_cu_b093a9754cuda3std6ranges3__45__cpo9iter_moveE
	.align		8
        /*0080*/ 	.dword	_ZN34_INTERNAL_f835b225_4_k_cu_b093a9754cuda3std6ranges3__45__cpo5beginE
	.align		8
        /*0088*/ 	.dword	_ZN34_INTERNAL_f835b225_4_k_cu_b093a9754cuda3std6ranges3__45__cpo3endE
	.align		8
        /*0090*/ 	.dword	_ZN34_INTERNAL_f835b225_4_k_cu_b093a9754cuda3std6ranges3__45__cpo6cbeginE
	.align		8
        /*0098*/ 	.dword	_ZN34_INTERNAL_f835b225_4_k_cu_b093a9754cuda3std6ranges3__45__cpo4cendE
	.align		8
        /*00a0*/ 	.dword	_ZN34_INTERNAL_f835b225_4_k_cu_b093a9754cuda3std6ranges3__45__cpo7advanceE
	.align		8
        /*00a8*/ 	.dword	_ZN34_INTERNAL_f835b225_4_k_cu_b093a9754cuda3std6ranges3__45__cpo9iter_swapE
	.align		8
        /*00b0*/ 	.dword	_ZN34_INTERNAL_f835b225_4_k_cu_b093a9754cuda3std6ranges3__45__cpo4nextE
	.align		8
        /*00b8*/ 	.dword	_ZN34_INTERNAL_f835b225_4_k_cu_b093a9754cuda3std6ranges3__45__cpo4prevE
	.align		8
        /*00c0*/ 	.dword	_ZN34_INTERNAL_f835b225_4_k_cu_b093a9754cuda3std6ranges3__45__cpo4dataE
	.align		8
        /*00c8*/ 	.dword	_ZN34_INTERNAL_f835b225_4_k_cu_b093a9754cuda3std6ranges3__45__cpo5cdataE
	.align		8
        /*00d0*/ 	.dword	_ZN34_INTERNAL_f835b225_4_k_cu_b093a9754cuda3std6ranges3__45__cpo4sizeE
	.align		8
        /*00d8*/ 	.dword	_ZN34_INTERNAL_f835b225_4_k_cu_b093a9754cuda3std6ranges3__45__cpo5ssizeE
	.align		8
        /*00e0*/ 	.dword	_ZN34_INTERNAL_f835b225_4_k_cu_b093a9754cuda3std6ranges3__45__cpo8distanceE
	.align		8
        /*00e8*/ 	.dword	_ZN34_INTERNAL_f835b225_4_k_cu_b093a9756thrust24THRUST_300001_SM_1000_NS8cuda_cub3parE
	.align		8
        /*00f0*/ 	.dword	_ZN34_INTERNAL_f835b225_4_k_cu_b093a9756thrust24THRUST_300001_SM_1000_NS8cuda_cub10par_nosyncE
	.align		8
        /*00f8*/ 	.dword	_ZN34_INTERNAL_f835b225_4_k_cu_b093a9756thrust24THRUST_300001_SM_1000_NS6system6detail10sequential3seqE
	.align		8
        /*0100*/ 	.dword	_ZN34_INTERNAL_f835b225_4_k_cu_b093a9756thrust24THRUST_300001_SM_1000_NS6system3cpp3parE
	.align		8
        /*0108*/ 	.dword	_ZN34_INTERNAL_f835b225_4_k_cu_b093a9756thrust24THRUST_300001_SM_1000_NS12placeholders2_1E
	.align		8
        /*0110*/ 	.dword	_ZN34_INTERNAL_f835b225_4_k_cu_b093a9756thrust24THRUST_300001_SM_1000_NS12placeholders2_2E
	.align		8
        /*0118*/ 	.dword	_ZN34_INTERNAL_f835b225_4_k_cu_b093a9756thrust24THRUST_300001_SM_1000_NS12placeholders2_3E
	.align		8
        /*0120*/ 	.dword	_ZN34_INTERNAL_f835b225_4_k_cu_b093a9756thrust24THRUST_300001_SM_1000_NS12placeholders2_4E
	.align		8
        /*0128*/ 	.dword	_ZN34_INTERNAL_f835b225_4_k_cu_b093a9756thrust24THRUST_300001_SM_1000_NS12placeholders2_5E
	.align		8
        /*0130*/ 	.dword	_ZN34_INTERNAL_f835b225_4_k_cu_b093a9756thrust24THRUST_300001_SM_1000_NS12placeholders2_6E
	.align		8
        /*0138*/ 	.dword	_ZN34_INTERNAL_f835b225_4_k_cu_b093a9756thrust24THRUST_300001_SM_1000_NS12placeholders2_7E
	.align		8
        /*0140*/ 	.dword	_ZN34_INTERNAL_f835b225_4_k_cu_b093a9756thrust24THRUST_300001_SM_1000_NS12placeholders2_8E
	.align		8
        /*0148*/ 	.dword	_ZN34_INTERNAL_f835b225_4_k_cu_b093a9756thrust24THRUST_300001_SM_1000_NS12placeholders2_9E
	.align		8
        /*0150*/ 	.dword	_ZN34_INTERNAL_f835b225_4_k_cu_b093a9756thrust24THRUST_300001_SM_1000_NS12placeholders3_10E
	.align		8
        /*0158*/ 	.dword	_ZN34_INTERNAL_f835b225_4_k_cu_b093a9756thrust24THRUST_300001_SM_1000_NS3seqE
	.align		8
        /*0160*/ 	.dword	_ZN34_INTERNAL_f835b225_4_k_cu_b093a9756thrust24THRUST_300001_SM_1000_NS6deviceE


//--------------------- .text._ZN3cub18CUB_300001_SM_10006detail11EmptyKernelIvEEvv --------------------------
	.section	.text._ZN3cub18CUB_300001_SM_10006detail11EmptyKernelIvEEvv,"ax",@progbits
	.align	128
        .global         _ZN3cub18CUB_300001_SM_10006detail11EmptyKernelIvEEvv
        .type           _ZN3cub18CUB_300001_SM_10006detail11EmptyKernelIvEEvv,@function
        .size           _ZN3cub18CUB_300001_SM_10006detail11EmptyKernelIvEEvv,(.L_x_15 - _ZN3cub18CUB_300001_SM_10006detail11EmptyKernelIvEEvv)
        .other          _ZN3cub18CUB_300001_SM_10006detail11EmptyKernelIvEEvv,@"STO_CUDA_ENTRY STV_DEFAULT"
_ZN3cub18CUB_300001_SM_10006detail11EmptyKernelIvEEvv:
.text._ZN3cub18CUB_300001_SM_10006detail11EmptyKernelIvEEvv:
[----:B------:R-:W-:Y:S01]  /*0000*/  LDC R1, c[0x0][0x37c] ;  /* 0x0000df00ff017b82 */ /* 0x000fe20000000800 */
[----:B------:R-:W-:Y:S05]  /*0010*/  EXIT ;  /* 0x000000000000794d */ /* 0x000fea0003800000 */
.L_x_0:
[----:B------:R-:W-:-:S00]  /*0020*/  BRA `(.L_x_0) ;  /* 0xfffffffc00fc7947 */ /* 0x000fc0000383ffff */
[----:B------:R-:W-:-:S00]  /*0030*/  NOP ;  /* 0x0000000000007918 */ /* 0x000fc00000000000 */
        /* <DEDUP_REMOVED lines=12> */
.L_x_15:


//--------------------- .text._Z36calculateAngularFrequencyAndSpectrumPKdPdS1_id --------------------------
	.section	.text._Z36calculateAngularFrequencyAndSpectrumPKdPdS1_id,"ax",@progbits
	.align	128
        .global         _Z36calculateAngularFrequencyAndSpectrumPKdPdS1_id
        .type           _Z36calculateAngularFrequencyAndSpectrumPKdPdS1_id,@function
        .size           _Z36calculateAngularFrequencyAndSpectrumPKdPdS1_id,(.L_x_14 - _Z36calculateAngularFrequencyAndSpectrumPKdPdS1_id)
        .other          _Z36calculateAngularFrequencyAndSpectrumPKdPdS1_id,@"STO_CUDA_ENTRY STV_DEFAULT"
_Z36calculateAngularFrequencyAndSpectrumPKdPdS1_id:
.text._Z36calculateAngularFrequencyAndSpectrumPKdPdS1_id:
[----:B------:R-:W-:Y:S01]  /*0000*/  LDC R1, c[0x0][0x37c] ;  /* 0x0000df00ff017b82 */ /* 0x000fe20000000800 */
[----:B------:R-:W0:Y:S07]  /*0010*/  S2R R9, SR_TID.X ;  /* 0x0000000000097919 */ /* 0x000e2e0000002100 */
[----:B------:R-:W0:Y:S01]  /*0020*/  S2UR UR4, SR_CTAID.X ;  /* 0x00000000000479c3 */ /* 0x000e220000002500 */
[----:B------:R-:W1:Y:S07]  /*0030*/  LDCU UR5, c[0x0][0x398] ;  /* 0x00007300ff0577ac */ /* 0x000e6e0008000800 */
[----:B------:R-:W0:Y:S02]  /*0040*/  LDC R0, c[0x0][0x360] ;  /* 0x0000d800ff007b82 */ /* 0x000e240000000800 */
[----:B0-----:R-:W-:-:S05]  /*0050*/  IMAD R9, R0, UR4, R9 ;  /* 0x0000000400097c24 */ /* 0x001fca000f8e0209 */
[----:B-1----:R-:W-:-:S13]  /*0060*/  ISETP.GE.AND P0, PT, R9, UR5, PT ;  /* 0x0000000509007c0c */ /* 0x002fda000bf06270 */
[----:B------:R-:W-:Y:S05]  /*0070*/  @P0 EXIT ;  /* 0x000000000000094d */ /* 0x000fea0003800000 */
[----:B------:R-:W0:Y:S01]  /*0080*/  LDC.64 R2, c[0x0][0x380] ;  /* 0x0000e000ff027b82 */ /* 0x000e220000000a00 */
[----:B------:R-:W1:Y:S07]  /*0090*/  LDCU.64 UR4, c[0x0][0x358] ;  /* 0x00006b00ff0477ac */ /* 0x000e6e0008000a00 */
[----:B------:R-:W2:Y:S08]  /*00a0*/  LDC.64 R6, c[0x0][0x3a0] ;  /* 0x0000e800ff067b82 */ /* 0x000eb00000000a00 */
[----:B------:R-:W3:Y:S01]  /*00b0*/  LDC.64 R12, c[0x0][0x388] ;  /* 0x0000e200ff0c7b82 */ /* 0x000ee20000000a00 */
[----:B0-----:R-:W-:-:S07]  /*00c0*/  IMAD.WIDE R2, R9, 0x8, R2 ;  /* 0x0000000809027825 */ /* 0x001fce00078e0202 */
[----:B------:R-:W0:Y:S01]  /*00d0*/  LDC.64 R4, c[0x0][0x390] ;  /* 0x0000e400ff047b82 */ /* 0x000e220000000a00 */
[----:B-1----:R-:W4:Y:S01]  /*00e0*/  LDG.E.64 R2, desc[UR4][R2.64] ;  /* 0x0000000402027981 */ /* 0x002f22000c1e1b00 */
[----:B--2---:R-:W-:Y:S01]  /*00f0*/  DADD R6, R6, R6 ;  /* 0x0000000006067229 */ /* 0x004fe20000000006 */
[----:B---3--:R-:W-:-:S04]  /*0100*/  IMAD.WIDE R12, R9, 0x8, R12 ;  /* 0x00000008090c7825 */ /* 0x008fc800078e020c */
[----:B0-----:R-:W-:Y:S01]  /*0110*/  IMAD.WIDE R4, R9, 0x8, R4 ;  /* 0x0000000809047825 */ /* 0x001fe200078e0204 */
[----:B------:R-:W0:Y:S03]  /*0120*/  MUFU.RCP64H R15, R7 ;  /* 0x00000007000f7308 */ /* 0x000e260000001800 */
[----:B------:R-:W-:Y:S01]  /*0130*/  IMAD.MOV.U32 R14, RZ, RZ, 0x1 ;  /* 0x00000001ff0e7424 */ /* 0x000fe200078e00ff */
[----:B----4-:R-:W-:-:S07]  /*0140*/  DMUL R10, R6, R2 ;  /* 0x00000002060a7228 */ /* 0x010fce0000000000 */
[----:B------:R1:W-:Y:S04]  /*0150*/  STG.E.64 desc[UR4][R12.64], R10 ;  /* 0x0000000a0c007986 */ /* 0x0003e8000c101b04 */
[----:B------:R-:W2:Y:S01]  /*0160*/  LDG.E.64 R8, desc[UR4][R4.64] ;  /* 0x0000000404087981 */ /* 0x000ea2000c1e1b00 */
[----:B0-----:R-:W-:Y:S01]  /*0170*/  DFMA R2, -R6, R14, 1 ;  /* 0x3ff000000602742b */ /* 0x001fe2000000010e */
[----:B------:R-:W-:Y:S07]  /*0180*/  BSSY.RECONVERGENT B0, `(.L_x_1) ;  /* 0x0000010000007945 */ /* 0x000fee0003800200 */
[----:B------:R-:W-:-:S08]  /*0190*/  DFMA R2, R2, R2, R2 ;  /* 0x000000020202722b */ /* 0x000fd00000000002 */
[----:B------:R-:W-:-:S08]  /*01a0*/  DFMA R2, R14, R2, R14 ;  /* 0x000000020e02722b */ /* 0x000fd0000000000e */
[----:B------:R-:W-:-:S08]  /*01b0*/  DFMA R14, -R6, R2, 1 ;  /* 0x3ff00000060e742b */ /* 0x000fd00000000102 */
[----:B------:R-:W-:-:S08]  /*01c0*/  DFMA R2, R2, R14, R2 ;  /* 0x0000000e0202722b */ /* 0x000fd00000000002 */
[----:B--2---:R-:W-:Y:S01]  /*01d0*/  DMUL R14, R8, R2 ;  /* 0x00000002080e7228 */ /* 0x004fe20000000000 */
[----:B------:R-:W-:-:S07]  /*01e0*/  FSETP.GEU.AND P1, PT, |R9|, 6.5827683646048100446e-37, PT ;  /* 0x036000000900780b */ /* 0x000fce0003f2e200 */
[----:B------:R-:W-:-:S08]  /*01f0*/  DFMA R16, -R6, R14, R8 ;  /* 0x0000000e0610722b */ /* 0x000fd00000000108 */
[----:B------:R-:W-:-:S10]  /*0200*/  DFMA R2, R2, R16, R14 ;  /* 0x000000100202722b */ /* 0x000fd4000000000e */
[----:B------:R-:W-:-:S05]  /*0210*/  FFMA R0, RZ, R7, R3 ;  /* 0x00000007ff007223 */ /* 0x000fca0000000003 */
[----:B------:R-:W-:-:S13]  /*0220*/  FSETP.GT.AND P0, PT, |R0|, 1.469367938527859385e-39, PT ;  /* 0x001000000000780b */ /* 0x000fda0003f04200 */
[----:B-1----:R-:W-:Y:S05]  /*0230*/  @P0 BRA P1, `(.L_x_2) ;  /* 0x0000000000100947 */ /* 0x002fea0000800000 */
[----:B------:R-:W-:-:S07]  /*0240*/  MOV R0, 0x260 ;  /* 0x0000026000007802 */ /* 0x000fce0000000f00 */
[----:B------:R-:W-:Y:S05]  /*0250*/  CALL.REL.NOINC `($__internal_0_$__cuda_sm20_div_rn_f64_full) ;  /* 0x0000000000147944 */ /* 0x000fea0003c00000 */
[----:B------:R-:W-:Y:S02]  /*0260*/  IMAD.MOV.U32 R2, RZ, RZ, R12 ;  /* 0x000000ffff027224 */ /* 0x000fe400078e000c */
[----:B------:R-:W-:-:S07]  /*0270*/  IMAD.MOV.U32 R3, RZ, RZ, R13 ;  /* 0x000000ffff037224 */ /* 0x000fce00078e000d */
.L_x_2:
[----:B------:R-:W-:Y:S05]  /*0280*/  BSYNC.RECONVERGENT B0 ;  /* 0x0000000000007941 */ /* 0x000fea0003800200 */
.L_x_1:
[----:B------:R-:W-:Y:S01]  /*0290*/  STG.E.64 desc[UR4][R4.64], R2 ;  /* 0x0000000204007986 */ /* 0x000fe2000c101b04 */
[----:B------:R-:W-:Y:S05]  /*02a0*/  EXIT ;  /* 0x000000000000794d */ /* 0x000fea0003800000 */
        .weak           $__internal_0_$__cuda_sm20_div_rn_f64_full
        .type           $__internal_0_$__cuda_sm20_div_rn_f64_full,@function
        .size           $__internal_0_$__cuda_sm20_div_rn_f64_full,(.L_x_14 - $__internal_0_$__cuda_sm20_div_rn_f64_full)
$__internal_0_$__cuda_sm20_div_rn_f64_full:
[C---:B------:R-:W-:Y:S01]  /*02b0*/  FSETP.GEU.AND P0, PT, |R7|.reuse, 1.469367938527859385e-39, PT ;  /* 0x001000000700780b */ /* 0x040fe20003f0e200 */
[----:B------:R-:W-:Y:S01]  /*02c0*/  IMAD.MOV.U32 R16, RZ, RZ, 0x1 ;  /* 0x00000001ff107424 */ /* 0x000fe200078e00ff */
[----:B------:R-:W-:Y:S01]  /*02d0*/  LOP3.LUT R2, R7, 0x800fffff, RZ, 0xc0, !PT ;  /* 0x800fffff07027812 */ /* 0x000fe200078ec0ff */
[----:B------:R-:W-:Y:S01]  /*02e0*/  BSSY.RECONVERGENT B1, `(.L_x_3) ;  /* 0x0000055000017945 */ /* 0x000fe20003800200 */
[C---:B------:R-:W-:Y:S02]  /*02f0*/  FSETP.GEU.AND P2, PT, |R9|.reuse, 1.469367938527859385e-39, PT ;  /* 0x001000000900780b */ /* 0x040fe40003f4e200 */
[----:B------:R-:W-:Y:S01]  /*0300*/  LOP3.LUT R3, R2, 0x3ff00000, RZ, 0xfc, !PT ;  /* 0x3ff0000002037812 */ /* 0x000fe200078efcff */
[----:B------:R-:W-:Y:S01]  /*0310*/  IMAD.MOV.U32 R2, RZ, RZ, R6 ;  /* 0x000000ffff027224 */ /* 0x000fe200078e0006 */
[----:B------:R-:W-:Y:S02]  /*0320*/  LOP3.LUT R12, R9, 0x7ff00000, RZ, 0xc0, !PT ;  /* 0x7ff00000090c7812 */ /* 0x000fe400078ec0ff */
[----:B------:R-:W-:-:S03]  /*0330*/  LOP3.LUT R15, R7, 0x7ff00000, RZ, 0xc0, !PT ;  /* 0x7ff00000070f7812 */ /* 0x000fc600078ec0ff */
[----:B------:R-:W-:Y:S01]  /*0340*/  @!P0 DMUL R2, R6, 8.98846567431157953865e+307 ;  /* 0x7fe0000006028828 */ /* 0x000fe20000000000 */
[----:B------:R-:W-:-:S03]  /*0350*/  ISETP.GE.U32.AND P1, PT, R12, R15, PT ;  /* 0x0000000f0c00720c */ /* 0x000fc60003f26070 */
[----:B------:R-:W-:Y:S01]  /*0360*/  @!P2 LOP3.LUT R13, R7, 0x7ff00000, RZ, 0xc0, !PT ;  /* 0x7ff00000070da812 */ /* 0x000fe200078ec0ff */
[----:B------:R-:W-:Y:S01]  /*0370*/  @!P2 IMAD.MOV.U32 R18, RZ, RZ, RZ ;  /* 0x000000ffff12a224 */ /* 0x000fe200078e00ff */
[----:B------:R-:W0:Y:S02]  /*0380*/  MUFU.RCP64H R17, R3 ;  /* 0x0000000300117308 */ /* 0x000e240000001800 */
[----:B------:R-:W-:Y:S01]  /*0390*/  @!P2 ISETP.GE.U32.AND P3, PT, R12, R13, PT ;  /* 0x0000000d0c00a20c */ /* 0x000fe20003f66070 */
[----:B------:R-:W-:-:S05]  /*03a0*/  IMAD.MOV.U32 R13, RZ, RZ, 0x1ca00000 ;  /* 0x1ca00000ff0d7424 */ /* 0x000fca00078e00ff */
[----:B------:R-:W-:-:S04]  /*03b0*/  @!P2 SEL R19, R13, 0x63400000, !P3 ;  /* 0x634000000d13a807 */ /* 0x000fc80005800000 */
[----:B------:R-:W-:-:S04]  /*03c0*/  @!P2 LOP3.LUT R19, R19, 0x80000000, R9, 0xf8, !PT ;  /* 0x800000001313a812 */ /* 0x000fc800078ef809 */
[----:B------:R-:W-:Y:S01]  /*03d0*/  @!P2 LOP3.LUT R19, R19, 0x100000, RZ, 0xfc, !PT ;  /* 0x001000001313a812 */ /* 0x000fe200078efcff */
[----:B0-----:R-:W-:-:S08]  /*03e0*/  DFMA R10, R16, -R2, 1 ;  /* 0x3ff00000100a742b */ /* 0x001fd00000000802 */
[----:B------:R-:W-:-:S08]  /*03f0*/  DFMA R10, R10, R10, R10 ;  /* 0x0000000a0a0a722b */ /* 0x000fd0000000000a */
[----:B------:R-:W-:Y:S01]  /*0400*/  DFMA R16, R16, R10, R16 ;  /* 0x0000000a1010722b */ /* 0x000fe20000000010 */
[----:B------:R-:W-:Y:S01]  /*0410*/  SEL R11, R13, 0x63400000, !P1 ;  /* 0x634000000d0b7807 */ /* 0x000fe20004800000 */
[----:B------:R-:W-:-:S03]  /*0420*/  IMAD.MOV.U32 R10, RZ, RZ, R8 ;  /* 0x000000ffff0a7224 */ /* 0x000fc600078e0008 */
[----:B------:R-:W-:-:S03]  /*0430*/  LOP3.LUT R11, R11, 0x800fffff, R9, 0xf8, !PT ;  /* 0x800fffff0b0b7812 */ /* 0x000fc600078ef809 */
[----:B------:R-:W-:-:S03]  /*0440*/  DFMA R20, R16, -R2, 1 ;  /* 0x3ff000001014742b */ /* 0x000fc60000000802 */
[----:B------:R-:W-:-:S05]  /*0450*/  @!P2 DFMA R10, R10, 2, -R18 ;  /* 0x400000000a0aa82b */ /* 0x000fca0000000812 */
[----:B------:R-:W-:Y:S01]  /*0460*/  DFMA R16, R16, R20, R16 ;  /* 0x000000141010722b */ /* 0x000fe20000000010 */
[----:B------:R-:W-:Y:S02]  /*0470*/  IMAD.MOV.U32 R21, RZ, RZ, R12 ;  /* 0x000000ffff157224 */ /* 0x000fe400078e000c */
[----:B------:R-:W-:Y:S01]  /*0480*/  IMAD.MOV.U32 R20, RZ, RZ, R15 ;  /* 0x000000ffff147224 */ /* 0x000fe200078e000f */
[----:B------:R-:W-:Y:S02]  /*0490*/  @!P0 LOP3.LUT R20, R3, 0x7ff00000, RZ, 0xc0, !PT ;  /* 0x7ff0000003148812 */ /* 0x000fe400078ec0ff */
[----:B------:R-:W-:Y:S02]  /*04a0*/  @!P2 LOP3.LUT R21, R11, 0x7ff00000, RZ, 0xc0, !PT ;  /* 0x7ff000000b15a812 */ /* 0x000fe400078ec0ff */
[----:B------:R-:W-:Y:S01]  /*04b0*/  DMUL R18, R16, R10 ;  /* 0x0000000a10127228 */ /* 0x000fe20000000000 */
[----:B------:R-:W-:Y:S02]  /*04c0*/  VIADD R23, R20, 0xffffffff ;  /* 0xffffffff14177836 */ /* 0x000fe40000000000 */
[----:B------:R-:W-:-:S05]  /*04d0*/  VIADD R22, R21, 0xffffffff ;  /* 0xffffffff15167836 */ /* 0x000fca0000000000 */
[----:B------:R-:W-:Y:S01]  /*04e0*/  DFMA R14, R18, -R2, R10 ;  /* 0x80000002120e722b */ /* 0x000fe2000000000a */
[----:B------:R-:W-:-:S04]  /*04f0*/  ISETP.GT.U32.AND P0, PT, R22, 0x7feffffe, PT ;  /* 0x7feffffe1600780c */ /* 0x000fc80003f04070 */
[----:B------:R-:W-:-:S03]  /*0500*/  ISETP.GT.U32.OR P0, PT, R23, 0x7feffffe, P0 ;  /* 0x7feffffe1700780c */ /* 0x000fc60000704470 */
[----:B------:R-:W-:-:S10]  /*0510*/  DFMA R14, R16, R14, R18 ;  /* 0x0000000e100e722b */ /* 0x000fd40000000012 */
[----:B------:R-:W-:Y:S05]  /*0520*/  @P0 BRA `(.L_x_4) ;  /* 0x00000000006c0947 */ /* 0x000fea0003800000 */
[----:B------:R-:W-:-:S04]  /*0530*/  LOP3.LUT R9, R7, 0x7ff00000, RZ, 0xc0, !PT ;  /* 0x7ff0000007097812 */ /* 0x000fc800078ec0ff */
[CC--:B------:R-:W-:Y:S02]  /*0540*/  VIADDMNMX R8, R12.reuse, -R9.reuse, 0xb9600000, !PT ;  /* 0xb96000000c087446 */ /* 0x0c0fe40007800909 */
[----:B------:R-:W-:Y:S02]  /*0550*/  ISETP.GE.U32.AND P0, PT, R12, R9, PT ;  /* 0x000000090c00720c */ /* 0x000fe40003f06070 */
[----:B------:R-:W-:Y:S02]  /*0560*/  VIMNMX R8, PT, PT, R8, 0x46a00000, PT ;  /* 0x46a0000008087848 */ /* 0x000fe40003fe0100 */
[----:B------:R-:W-:-:S05]  /*0570*/  SEL R13, R13, 0x63400000, !P0 ;  /* 0x634000000d0d7807 */ /* 0x000fca0004000000 */
[----:B------:R-:W-:Y:S02]  /*0580*/  IMAD.IADD R16, R8, 0x1, -R13 ;  /* 0x0000000108107824 */ /* 0x000fe400078e0a0d */
[----:B------:R-:W-:Y:S02]  /*0590*/  IMAD.MOV.U32 R8, RZ, RZ, RZ ;  /* 0x000000ffff087224 */ /* 0x000fe400078e00ff */
[----:B------:R-:W-:-:S06]  /*05a0*/  VIADD R9, R16, 0x7fe00000 ;  /* 0x7fe0000010097836 */ /* 0x000fcc0000000000 */
[----:B------:R-:W-:-:S10]  /*05b0*/  DMUL R12, R14, R8 ;  /* 0x000000080e0c7228 */ /* 0x000fd40000000000 */
[----:B------:R-:W-:-:S13]  /*05c0*/  FSETP.GTU.AND P0, PT, |R13|, 1.469367938527859385e-39, PT ;  /* 0x001000000d00780b */ /* 0x000fda0003f0c200 */
[----:B------:R-:W-:Y:S05]  /*05d0*/  @P0 BRA `(.L_x_5) ;  /* 0x0000000000940947 */ /* 0x000fea0003800000 */
[----:B------:R-:W-:Y:S01]  /*05e0*/  DFMA R2, R14, -R2, R10 ;  /* 0x800000020e02722b */ /* 0x000fe2000000000a */
[----:B------:R-:W-:-:S09]  /*05f0*/  IMAD.MOV.U32 R8, RZ, RZ, RZ ;  /* 0x000000ffff087224 */ /* 0x000fd200078e00ff */
[C---:B------:R-:W-:Y:S02]  /*0600*/  FSETP.NEU.AND P0, PT, R3.reuse, RZ, PT ;  /* 0x000000ff0300720b */ /* 0x040fe40003f0d000 */
[----:B------:R-:W-:-:S04]  /*0610*/  LOP3.LUT R7, R3, 0x80000000, R7, 0x48, !PT ;  /* 0x8000000003077812 */ /* 0x000fc800078e4807 */
[----:B------:R-:W-:-:S07]  /*0620*/  LOP3.LUT R9, R7, R9, RZ, 0xfc, !PT ;  /* 0x0000000907097212 */ /* 0x000fce00078efcff */
[----:B------:R-:W-:Y:S05]  /*0630*/  @!P0 BRA `(.L_x_5) ;  /* 0x00000000007c8947 */ /* 0x000fea0003800000 */
[----:B------:R-:W-:Y:S01]  /*0640*/  IMAD.MOV R3, RZ, RZ, -R16 ;  /* 0x000000ffff037224 */ /* 0x000fe200078e0a10 */
[----:B------:R-:W-:Y:S01]  /*0650*/  DMUL.RP R8, R14, R8 ;  /* 0x000000080e087228 */ /* 0x000fe20000008000 */
[----:B------:R-:W-:-:S06]  /*0660*/  IMAD.MOV.U32 R2, RZ, RZ, RZ ;  /* 0x000000ffff027224 */ /* 0x000fcc00078e00ff */
[----:B------:R-:W-:-:S03]  /*0670*/  DFMA R2, R12, -R2, R14 ;  /* 0x800000020c02722b */ /* 0x000fc6000000000e */
[----:B------:R-:W-:-:S03]  /*0680*/  LOP3.LUT R7, R9, R7, RZ, 0x3c, !PT ;  /* 0x0000000709077212 */ /* 0x000fc600078e3cff */
[----:B------:R-:W-:-:S04]  /*0690*/  IADD3 R2, PT, PT, -R16, -0x43300000, RZ ;  /* 0xbcd0000010027810 */ /* 0x000fc80007ffe1ff */
[----:B------:R-:W-:-:S04]  /*06a0*/  FSETP.NEU.AND P0, PT, |R3|, R2, PT ;  /* 0x000000020300720b */ /* 0x000fc80003f0d200 */
[----:B------:R-:W-:Y:S02]  /*06b0*/  FSEL R12, R8, R12, !P0 ;  /* 0x0000000c080c7208 */ /* 0x000fe40004000000 */
[----:B------:R-:W-:Y:S01]  /*06c0*/  FSEL R13, R7, R13, !P0 ;  /* 0x0000000d070d7208 */ /* 0x000fe20004000000 */
[----:B------:R-:W-:Y:S06]  /*06d0*/  BRA `(.L_x_5) ;  /* 0x0000000000547947 */ /* 0x000fec0003800000 */
.L_x_4:
[----:B------:R-:W-:-:S14]  /*06e0*/  DSETP.NAN.AND P0, PT, R8, R8, PT ;  /* 0x000000080800722a */ /* 0x000fdc0003f08000 */
[----:B------:R-:W-:Y:S05]  /*06f0*/  @P0 BRA `(.L_x_6) ;  /* 0x0000000000440947 */ /* 0x000fea0003800000 */
[----:B------:R-:W-:-:S14]  /*0700*/  DSETP.NAN.AND P0, PT, R6, R6, PT ;  /* 0x000000060600722a */ /* 0x000fdc0003f08000 */
[----:B------:R-:W-:Y:S05]  /*0710*/  @P0 BRA `(.L_x_7) ;  /* 0x0000000000300947 */ /* 0x000fea0003800000 */
[----:B------:R-:W-:Y:S01]  /*0720*/  ISETP.NE.AND P0, PT, R21, R20, PT ;  /* 0x000000141500720c */ /* 0x000fe20003f05270 */
[----:B------:R-:W-:Y:S02]  /*0730*/  IMAD.MOV.U32 R12, RZ, RZ, 0x0 ;  /* 0x00000000ff0c7424 */ /* 0x000fe400078e00ff */
[----:B------:R-:W-:-:S10]  /*0740*/  IMAD.MOV.U32 R13, RZ, RZ, -0x80000 ;  /* 0xfff80000ff0d7424 */ /* 0x000fd400078e00ff */
[----:B------:R-:W-:Y:S05]  /*0750*/  @!P0 BRA `(.L_x_5) ;  /* 0x0000000000348947 */ /* 0x000fea0003800000 */
[----:B------:R-:W-:Y:S02]  /*0760*/  ISETP.NE.AND P0, PT, R21, 0x7ff00000, PT ;  /* 0x7ff000001500780c */ /* 0x000fe40003f05270 */
[----:B------:R-:W-:Y:S02]  /*0770*/  LOP3.LUT R13, R9, 0x80000000, R7, 0x48, !PT ;  /* 0x80000000090d7812 */ /* 0x000fe400078e4807 */
[----:B------:R-:W-:-:S13]  /*0780*/  ISETP.EQ.OR P0, PT, R20, RZ, !P0 ;  /* 0x000000ff1400720c */ /* 0x000fda0004702670 */
[----:B------:R-:W-:Y:S01]  /*0790*/  @P0 LOP3.LUT R2, R13, 0x7ff00000, RZ, 0xfc, !PT ;  /* 0x7ff000000d020812 */ /* 0x000fe200078efcff */
[----:B------:R-:W-:Y:S02]  /*07a0*/  @!P0 IMAD.MOV.U32 R12, RZ, RZ, RZ ;  /* 0x000000ffff0c8224 */ /* 0x000fe400078e00ff */
[----:B------:R-:W-:Y:S02]  /*07b0*/  @P0 IMAD.MOV.U32 R12, RZ, RZ, RZ ;  /* 0x000000ffff0c0224 */ /* 0x000fe400078e00ff */
[----:B------:R-:W-:Y:S01]  /*07c0*/  @P0 IMAD.MOV.U32 R13, RZ, RZ, R2 ;  /* 0x000000ffff0d0224 */ /* 0x000fe200078e0002 */
[----:B------:R-:W-:Y:S06]  /*07d0*/  BRA `(.L_x_5) ;  /* 0x0000000000147947 */ /* 0x000fec0003800000 */
.L_x_7:
[----:B------:R-:W-:Y:S01]  /*07e0*/  LOP3.LUT R13, R7, 0x80000, RZ, 0xfc, !PT ;  /* 0x00080000070d7812 */ /* 0x000fe200078efcff */
[----:B------:R-:W-:Y:S01]  /*07f0*/  IMAD.MOV.U32 R12, RZ, RZ, R6 ;  /* 0x000000ffff0c7224 */ /* 0x000fe200078e0006 */
[----:B------:R-:W-:Y:S06]  /*0800*/  BRA `(.L_x_5) ;  /* 0x0000000000087947 */ /* 0x000fec0003800000 */
.L_x_6:
[----:B------:R-:W-:Y:S01]  /*0810*/  LOP3.LUT R13, R9, 0x80000, RZ, 0xfc, !PT ;  /* 0x00080000090d7812 */ /* 0x000fe200078efcff */
[----:B------:R-:W-:-:S07]  /*0820*/  IMAD.MOV.U32 R12, RZ, RZ, R8 ;  /* 0x000000ffff0c7224 */ /* 0x000fce00078e0008 */
.L_x_5:
[----:B------:R-:W-:Y:S05]  /*0830*/  BSYNC.RECONVERGENT B1 ;  /* 0x0000000000017941 */ /* 0x000fea0003800200 */
.L_x_3:
[----:B------:R-:W-:Y:S02]  /*0840*/  IMAD.MOV.U32 R2, RZ, RZ, R0 ;  /* 0x000000ffff027224 */ /* 0x000fe400078e0000 */
[----:B------:R-:W-:-:S04]  /*0850*/  IMAD.MOV.U32 R3, RZ, RZ, 0x0 ;  /* 0x00000000ff037424 */ /* 0x000fc800078e00ff */
[----:B------:R-:W-:Y:S05]  /*0860*/  RET.REL.NODEC R2 `(_Z36calculateAngularFrequencyAndSpectrumPKdPdS1_id) ;  /* 0xfffffff402e47950 */ /* 0x000fea0003c3ffff */
.L_x_8:
        /* <DEDUP_REMOVED lines=9> */
.L_x_14:


//--------------------- .text._Z11mean_kernelPKdPdi --------------------------
	.section	.text._Z11mean_kernelPKdPdi,"ax",@progbits
	.align	128
        .global         _Z11mean_kernelPKdPdi
        .type           _Z11mean_kernelPKdPdi,@function
        .size           _Z11mean_kernelPKdPdi,(.L_x_17 - _Z11mean_kernelPKdPdi)
        .other          _Z11mean_kernelPKdPdi,@"STO_CUDA_ENTRY STV_DEFAULT"
_Z11mean_kernelPKdPdi:
.text._Z11mean_kernelPKdPdi:
[----:B------:R-:W-:Y:S01]  /*0000*/  LDC R1, c[0x0][0x37c] ;  /* 0x0000df00ff017b82 */ /* 0x000fe20000000800 */
[----:B------:R-:W0:Y:S01]  /*0010*/  S2R R8, SR_TID.X ;  /* 0x0000000000087919 */ /* 0x000e220000002100 */
[----:B------:R-:W0:Y:S01]  /*0020*/  LDCU UR8, c[0x0][0x360] ;  /* 0x00006c00ff0877ac */ /* 0x000e220008000800 */
[----:B------:R-:W-:Y:S01]  /*0030*/  CS2R R2, SRZ ;  /* 0x0000000000027805 */ /* 0x000fe2000001ff00 */
[----:B------:R-:W0:Y:S01]  /*0040*/  S2R R9, SR_CTAID.X ;  /* 0x0000000000097919 */ /* 0x000e220000002500 */
[----:B------:R-:W1:Y:S01]  /*0050*/  LDCU UR4, c[0x0][0x390] ;  /* 0x00007200ff0477ac */ /* 0x000e620008000800 */
[----:B------:R-:W2:Y:S01]  /*0060*/  LDCU.64 UR6, c[0x0][0x358] ;  /* 0x00006b00ff0677ac */ /* 0x000ea20008000a00 */
[----:B0-----:R-:W-:-:S05]  /*0070*/  IMAD R7, R9, UR8, R8 ;  /* 0x0000000809077c24 */ /* 0x001fca000f8e0208 */
[----:B-1----:R-:W-:-:S13]  /*0080*/  ISETP.GE.U32.AND P0, PT, R7, UR4, PT ;  /* 0x0000000407007c0c */ /* 0x002fda000bf06070 */
[----:B------:R-:W0:Y:S02]  /*0090*/  @!P0 LDC.64 R4, c[0x0][0x380] ;  /* 0x0000e000ff048b82 */ /* 0x000e240000000a00 */
[----:B0-----:R-:W-:-:S05]  /*00a0*/  @!P0 IMAD.WIDE.U32 R4, R7, 0x8, R4 ;  /* 0x0000000807048825 */ /* 0x001fca00078e0004 */
[----:B--2---:R-:W2:Y:S01]  /*00b0*/  @!P0 LDG.E.64 R2, desc[UR6][R4.64] ;  /* 0x0000000604028981 */ /* 0x004ea2000c1e1b00 */
[----:B------:R-:W0:Y:S01]  /*00c0*/  S2UR UR5, SR_CgaCtaId ;  /* 0x00000000000579c3 */ /* 0x000e220000008800 */
[----:B------:R-:W-:Y:S01]  /*00d0*/  IMAD.U32 R0, RZ, RZ, UR8 ;  /* 0x00000008ff007e24 */ /* 0x000fe2000f8e00ff */
[----:B------:R-:W-:Y:S01]  /*00e0*/  UMOV UR4, 0x400 ;  /* 0x0000040000047882 */ /* 0x000fe20000000000 */
[----:B------:R-:W-:-:S03]  /*00f0*/  ISETP.NE.AND P0, PT, R8, RZ, PT ;  /* 0x000000ff0800720c */ /* 0x000fc60003f05270 */
[----:B------:R-:W-:Y:S01]  /*0100*/  ISETP.GE.U32.AND P1, PT, R0, 0x2, PT ;  /* 0x000000020000780c */ /* 0x000fe20003f26070 */
[----:B0-----:R-:W-:-:S06]  /*0110*/  ULEA UR4, UR5, UR4, 0x18 ;  /* 0x0000000405047291 */ /* 0x001fcc000f8ec0ff */
[----:B------:R-:W-:-:S05]  /*0120*/  LEA R7, R8, UR4, 0x3 ;  /* 0x0000000408077c11 */ /* 0x000fca000f8e18ff */
[----:B--2---:R0:W-:Y:S01]  /*0130*/  STS.64 [R7], R2 ;  /* 0x0000000207007388 */ /* 0x0041e20000000a00 */
[----:B------:R-:W-:Y:S06]  /*0140*/  BAR.SYNC.DEFER_BLOCKING 0x0 ;  /* 0x0000000000007b1d */ /* 0x000fec0000010000 */
[----:B------:R-:W-:Y:S05]  /*0150*/  @!P1 BRA `(.L_x_9) ;  /* 0x00000000002c9947 */ /* 0x000fea0003800000 */
.L_x_10:
[----:B------:R-:W-:-:S04]  /*0160*/  SHF.R.U32.HI R10, RZ, 0x1, R0 ;  /* 0x00000001ff0a7819 */ /* 0x000fc80000011600 */
[----:B------:R-:W-:-:S13]  /*0170*/  ISETP.GE.U32.AND P1, PT, R8, R10, PT ;  /* 0x0000000a0800720c */ /* 0x000fda0003f26070 */
[----:B------:R-:W-:Y:S01]  /*0180*/  @!P1 IMAD R6, R10, 0x8, R7 ;  /* 0x000000080a069824 */ /* 0x000fe200078e0207 */
[----:B------:R-:W-:Y:S04]  /*0190*/  @!P1 LDS.64 R4, [R7] ;  /* 0x0000000007049984 */ /* 0x000fe80000000a00 */
[----:B0-----:R-:W0:Y:S02]  /*01a0*/  @!P1 LDS.64 R2, [R6] ;  /* 0x0000000006029984 */ /* 0x001e240000000a00 */
[----:B0-----:R-:W-:-:S07]  /*01b0*/  @!P1 DADD R2, R2, R4 ;  /* 0x0000000002029229 */ /* 0x001fce0000000004 */
[----:B------:R1:W-:Y:S01]  /*01c0*/  @!P1 STS.64 [R7], R2 ;  /* 0x0000000207009388 */ /* 0x0003e20000000a00 */
[----:B------:R-:W-:Y:S01]  /*01d0*/  BAR.SYNC.DEFER_BLOCKING 0x0 ;  /* 0x0000000000007b1d */ /* 0x000fe20000010000 */
[----:B------:R-:W-:Y:S01]  /*01e0*/  ISETP.GT.U32.AND P1, PT, R0, 0x3, PT ;  /* 0x000000030000780c */ /* 0x000fe20003f24070 */
[----:B------:R-:W-:-:S12]  /*01f0*/  IMAD.MOV.U32 R0, RZ, RZ, R10 ;  /* 0x000000ffff007224 */ /* 0x000fd800078e000a */
[----:B-1----:R-:W-:Y:S05]  /*0200*/  @P1 BRA `(.L_x_10) ;  /* 0xfffffffc00d41947 */ /* 0x002fea000383ffff */
.L_x_9:
[----:B------:R-:W-:Y:S05]  /*0210*/  @P0 EXIT ;  /* 0x000000000000094d */ /* 0x000fea0003800000 */
[----:B------:R-:W1:Y:S01]  /*0220*/  S2UR UR5, SR_CgaCtaId ;  /* 0x00000000000579c3 */ /* 0x000e620000008800 */
[----:B------:R-:W-:-:S07]  /*0230*/  UMOV UR4, 0x400 ;  /* 0x0000040000047882 */ /* 0x000fce0000000000 */
[----:B------:R-:W2:Y:S01]  /*0240*/  LDC.64 R4, c[0x0][0x388] ;  /* 0x0000e200ff047b82 */ /* 0x000ea20000000a00 */
[----:B-1----:R-:W-:Y:S01]  /*0250*/  ULEA UR4, UR5, UR4, 0x18 ;  /* 0x0000000405047291 */ /* 0x002fe2000f8ec0ff */
[----:B--2---:R-:W-:-:S08]  /*0260*/  IMAD.WIDE.U32 R4, R9, 0x8, R4 ;  /* 0x0000000809047825 */ /* 0x004fd000078e0004 */
[----:B0-----:R-:W0:Y:S04]  /*0270*/  LDS.64 R2, [UR4] ;  /* 0x00000004ff027984 */ /* 0x001e280008000a00 */
[----:B0-----:R-:W-:Y:S01]  /*0280*/  STG.E.64 desc[UR6][R4.64], R2 ;  /* 0x0000000204007986 */ /* 0x001fe2000c101b06 */
[----:B------:R-:W-:Y:S05]  /*0290*/  EXIT ;  /* 0x000000000000794d */ /* 0x000fea0003800000 */
.L_x_11:
        /* <DEDUP_REMOVED lines=14> */
.L_x_17:


//--------------------- .text._Z21prepareWindowedSignalPKdS0_P7double2iiid --------------------------
	.section	.text._Z21prepareWindowedSignalPKdS0_P7double2iiid,"ax",@progbits
	.align	128
        .global         _Z21prepareWindowedSignalPKdS0_P7double2iiid
        .type           _Z21prepareWindowedSignalPKdS0_P7double2iiid,@function
        .size           _Z21prepareWindowedSignalPKdS0_P7double2iiid,(.L_x_18 - _Z21prepareWindowedSignalPKdS0_P7double2iiid)
        .other          _Z21prepareWindowedSignalPKdS0_P7double2iiid,@"STO_CUDA_ENTRY STV_DEFAULT"
_Z21prepareWindowedSignalPKdS0_P7double2iiid:
.text._Z21prepareWindowedSignalPKdS0_P7double2iiid:
[----:B------:R-:W-:Y:S01]  /*0000*/  LDC R1, c[0x0][0x37c] ;  /* 0x0000df00ff017b82 */ /* 0x000fe20000000800 */
[----:B------:R-:W0:Y:S07]  /*0010*/  S2R R15, SR_TID.X ;  /* 0x00000000000f7919 */ /* 0x000e2e0000002100 */
[----:B------:R-:W0:Y:S01]  /*0020*/  S2UR UR4, SR_CTAID.X ;  /* 0x00000000000479c3 */ /* 0x000e220000002500 */
[----:B------:R-:W1:Y:S07]  /*0030*/  LDCU UR5, c[0x0][0x398] ;  /* 0x00007300ff0577ac */ /* 0x000e6e0008000800 */
[----:B------:R-:W0:Y:S02]  /*0040*/  LDC R0, c[0x0][0x360] ;  /* 0x0000d800ff007b82 */ /* 0x000e240000000800 */
[----:B0-----:R-:W-:-:S05]  /*0050*/  IMAD R15, R0, UR4, R15 ;  /* 0x00000004000f7c24 */ /* 0x001fca000f8e020f */
[----:B-1----:R-:W-:Y:S01]  /*0060*/  ISETP.GE.AND P0, PT, R15, UR5, PT ;  /* 0x000000050f007c0c */ /* 0x002fe2000bf06270 */
[----:B------:R-:W0:-:S12]  /*0070*/  LDCU.64 UR4, c[0x0][0x358] ;  /* 0x00006b00ff0477ac */ /* 0x000e180008000a00 */
[----:B------:R-:W-:Y:S05]  /*0080*/  @P0 BRA `(.L_x_12) ;  /* 0x0000000000400947 */ /* 0x000fea0003800000 */
[----:B------:R-:W1:Y:S01]  /*0090*/  LDC.64 R2, c[0x0][0x380] ;  /* 0x0000e000ff027b82 */ /* 0x000e620000000a00 */
[----:B------:R-:W2:Y:S07]  /*00a0*/  LDCU UR6, c[0x0][0x3a0] ;  /* 0x00007400ff0677ac */ /* 0x000eae0008000800 */
[----:B------:R-:W3:Y:S08]  /*00b0*/  LDC.64 R6, c[0x0][0x388] ;  /* 0x0000e200ff067b82 */ /* 0x000ef00000000a00 */
[----:B------:R-:W4:Y:S01]  /*00c0*/  LDC.64 R12, c[0x0][0x390] ;  /* 0x0000e400ff0c7b82 */ /* 0x000f220000000a00 */
[----:B--2---:R-:W-:Y:S01]  /*00d0*/  IADD3 R5, PT, PT, R15, UR6, RZ ;  /* 0x000000060f057c10 */ /* 0x004fe2000fffe0ff */
[----:B------:R-:W2:Y:S04]  /*00e0*/  LDCU.64 UR6, c[0x0][0x3a8] ;  /* 0x00007500ff0677ac */ /* 0x000ea80008000a00 */
[----:B-1----:R-:W-:-:S06]  /*00f0*/  IMAD.WIDE R2, R5, 0x8, R2 ;  /* 0x0000000805027825 */ /* 0x002fcc00078e0202 */
[----:B0-----:R-:W2:Y:S01]  /*0100*/  LDG.E.64 R2, desc[UR4][R2.64] ;  /* 0x0000000402027981 */ /* 0x001ea2000c1e1b00 */
[----:B---3--:R-:W-:-:S06]  /*0110*/  IMAD.WIDE R6, R15, 0x8, R6 ;  /* 0x000000080f067825 */ /* 0x008fcc00078e0206 */
[----:B------:R-:W3:Y:S01]  /*0120*/  LDG.E.64 R6, desc[UR4][R6.64] ;  /* 0x0000000406067981 */ /* 0x000ee2000c1e1b00 */
[----:B------:R-:W-:Y:S01]  /*0130*/  CS2R R10, SRZ ;  /* 0x00000000000a7805 */ /* 0x000fe2000001ff00 */
[----:B--2---:R-:W-:-:S08]  /*0140*/  DADD R4, R2, -UR6 ;  /* 0x8000000602047e29 */ /* 0x004fd00008000000 */
[----:B---3--:R-:W-:Y:S01]  /*0150*/  DMUL R8, R4, R6 ;  /* 0x0000000604087228 */ /* 0x008fe20000000000 */
[----:B----4-:R-:W-:-:S06]  /*0160*/  IMAD.WIDE R4, R15, 0x10, R12 ;  /* 0x000000100f047825 */ /* 0x010fcc00078e020c */
[----:B------:R-:W-:Y:S01]  /*0170*/  STG.E.128 desc[UR4][R4.64], R8 ;  /* 0x0000000804007986 */ /* 0x000fe2000c101d04 */
[----:B------:R-:W-:Y:S05]  /*0180*/  EXIT ;  /* 0x000000000000794d */ /* 0x000fea0003800000 */
.L_x_12:
[----:B------:R-:W1:Y:S02]  /*0190*/  LDCU UR6, c[0x0][0x39c] ;  /* 0x00007380ff0677ac */ /* 0x000e640008000800 */
[----:B-1----:R-:W-:-:S13]  /*01a0*/  ISETP.GE.AND P0, PT, R15, UR6, PT ;  /* 0x000000060f007c0c */ /* 0x002fda000bf06270 */
[----:B0-----:R-:W-:Y:S05]  /*01b0*/  @P0 EXIT ;  /* 0x000000000000094d */ /* 0x001fea0003800000 */
[----:B------:R-:W0:Y:S02]  /*01c0*/  LDC.64 R2, c[0x0][0x390] ;  /* 0x0000e400ff027b82 */ /* 0x000e240000000a00 */
[----:B0-----:R-:W-:-:S05]  /*01d0*/  IMAD.WIDE R2, R15, 0x10, R2 ;  /* 0x000000100f027825 */ /* 0x001fca00078e0202 */
[----:B------:R-:W-:Y:S01]  /*01e0*/  STG.E.128 desc[UR4][R2.64], RZ ;  /* 0x000000ff02007986 */ /* 0x000fe2000c101d04 */
[----:B------:R-:W-:Y:S05]  /*01f0*/  EXIT ;  /* 0x000000000000794d */ /* 0x000fea0003800000 */
.L_x_13:
        /* <DEDUP_REMOVED lines=16> */
.L_x_18:


//--------------------- .nv.shared._ZN3cub18CUB_300001_SM_10006detail11EmptyKernelIvEEvv --------------------------
	.section	.nv.shared._ZN3cub18CUB_300001_SM_10006detail11EmptyKernelIvEEvv,"aw",@nobits
	.sectionflags	@""
	.align	16
	.zero		1024


//--------------------- .nv.shared.reserved.0     --------------------------
	.section	.nv.shared.reserved.0,"aw",@nobits
	.weak		__nv_reservedSMEM_offset_0_alias
	.size		__nv_reservedSMEM_offset_0_alias, 0, 64
	.other		__nv_reservedSMEM_offset_0_alias,@"STO_CUDA_RESERVED_SHARED STV_DEFAULT"
__nv_reservedSMEM_offset_0_alias:
	.zero		0
	.zero		64


//--------------------- .nv.global                --------------------------
	.section	.nv.global,"aw",@nobits
.nv.global:
	.type		_ZN34_INTERNAL_f835b225_4_k_cu_b093a9756thrust24THRUST_300001_SM_1000_NS12placeholders2_8E,@object
	.size		_ZN34_INTERNAL_f835b225_4_k_cu_b093a9756thrust24THRUST_300001_SM_1000_NS12placeholders2_8E,(_ZN34_INTERNAL_f835b225_4_k_cu_b093a9754cuda3std3__436_GLOBAL__N__f835b225_4_k_cu_b093a9756ignoreE - _ZN34_INTERNAL_f835b225_4_k_cu_b093a9756thrust24THRUST_300001_SM_1000_NS12placeholders2_8E)
_ZN34_INTERNAL_f835b225_4_k_cu_b093a9756thrust24THRUST_300001_SM_1000_NS12placeholders2_8E:
	.zero		1
	.type		_ZN34_INTERNAL_f835b225_4_k_cu_b093a9754cuda3std3__436_GLOBAL__N__f835b225_4_k_cu_b093a9756ignoreE,@object
	.size		_ZN34_INTERNAL_f835b225_4_k_cu_b093a9754cuda3std3__436_GLOBAL__N__f835b225_4_k_cu_b093a9756ignoreE,(_ZN34_INTERNAL_f835b225_4_k_cu_b093a9754cuda3std6ranges3__45__cpo4dataE - _ZN34_INTERNAL_f835b225_4_k_cu_b093a9754cuda3std3__436_GLOBAL__N__f835b225_4_k_cu_b093a9756ignoreE)
_ZN34_INTERNAL_f835b225_4_k_cu_b093a9754cuda3std3__436_GLOBAL__N__f835b225_4_k_cu_b093a9756ignoreE:
	.zero		1
	.type		_ZN34_INTERNAL_f835b225_4_k_cu_b093a9754cuda3std6ranges3__45__cpo4dataE,@object
	.size		_ZN34_INTERNAL_f835b225_4_k_cu_b093a9754cuda3std6ranges3__45__cpo4dataE,(_ZN34_INTERNAL_f835b225_4_k_cu_b093a9756thrust24THRUST_300001_SM_1000_NS6system3cpp3parE - _ZN34_INTERNAL_f835b225_4_k_cu_b093a9754cuda3std6ranges3__45__cpo4dataE)
_ZN34_INTERNAL_f835b225_4_k_cu_b093a9754cuda3std6ranges3__45__cpo4dataE:
	.zero		1
	.type		_ZN34_INTERNAL_f835b225_4_k_cu_b093a9756thrust24THRUST_300001_SM_1000_NS6system3cpp3parE,@object
	.size		_ZN34_INTERNAL_f835b225_4_k_cu_b093a9756thrust24THRUST_300001_SM_1000_NS6system3cpp3parE,(_ZN34_INTERNAL_f835b225_4_k_cu_b093a9754cuda3std3__45__cpo5beginE - _ZN34_INTERNAL_f835b225_4_k_cu_b093a9756thrust24THRUST_300001_SM_1000_NS6system3cpp3parE)
_ZN34_INTERNAL_f835b225_4_k_cu_b093a9756thrust24THRUST_300001_SM_1000_NS6system3cpp3parE:
	.zero		1
	.type		_ZN34_INTERNAL_f835b225_4_k_cu_b093a9754cuda3std3__45__cpo5beginE,@object
	.size		_ZN34_INTERNAL_f835b225_4_k_cu_b093a9754cuda3std3__45__cpo5beginE,(_ZN34_INTERNAL_f835b225_4_k_cu_b093a9754cuda3std6ranges3__45__cpo5beginE - _ZN34_INTERNAL_f835b225_4_k_cu_b093a9754cuda3std3__45__cpo5beginE)
_ZN34_INTERNAL_f835b225_4_k_cu_b093a9754cuda3std3__45__cpo5beginE:
	.zero		1
	.type		_ZN34_INTERNAL_f835b225_4_k_cu_b093a9754cuda3std6ranges3__45__cpo5beginE,@object
	.size		_ZN34_INTERNAL_f835b225_4_k_cu_b093a9754cuda3std6ranges3__45__cpo5beginE,(_ZN34_INTERNAL_f835b225_4_k_cu_b093a9756thrust24THRUST_300001_SM_1000_NS6deviceE - _ZN34_INTERNAL_f835b225_4_k_cu_b093a9754cuda3std6ranges3__45__cpo5beginE)
_ZN34_INTERNAL_f835b225_4_k_cu_b093a9754cuda3std6ranges3__45__cpo5beginE:
	.zero		1
	.type		_ZN34_INTERNAL_f835b225_4_k_cu_b093a9756thrust24THRUST_300001_SM_1000_NS6deviceE,@object
	.size		_ZN34_INTERNAL_f835b225_4_k_cu_b093a9756thrust24THRUST_300001_SM_1000_NS6deviceE,(_ZN34_INTERNAL_f835b225_4_k_cu_b093a9754cuda3std3__47nulloptE - _ZN34_INTERNAL_f835b225_4_k_cu_b093a9756thrust24THRUST_300001_SM_1000_NS6deviceE)
_ZN34_INTERNAL_f835b225_4_k_cu_b093a9756thrust24THRUST_300001_SM_1000_NS6deviceE:
	.zero		1
	.type		_ZN34_INTERNAL_f835b225_4_k_cu_b093a9754cuda3std3__47nulloptE,@object
	.size		_ZN34_INTERNAL_f835b225_4_k_cu_b093a9754cuda3std3__47nulloptE,(_ZN34_INTERNAL_f835b225_4_k_cu_b093a9754cuda3std6ranges3__45__cpo8distanceE - _ZN34_INTERNAL_f835b225_4_k_cu_b093a9754cuda3std3__47nulloptE)
_ZN34_INTERNAL_f835b225_4_k_cu_b093a9754cuda3std3__47nulloptE:
	.zero		1
	.type		_ZN34_INTERNAL_f835b225_4_k_cu_b093a9754cuda3std6ranges3__45__cpo8distanceE,@object
	.size		_ZN34_INTERNAL_f835b225_4_k_cu_b093a9754cuda3std6ranges3__45__cpo8distanceE,(_ZN34_INTERNAL_f835b225_4_k_cu_b093a9756thrust24THRUST_300001_SM_1000_NS12placeholders2_4E - _ZN34_INTERNAL_f835b225_4_k_cu_b093a9754cuda3std6ranges3__45__cpo8distanceE)
_ZN34_INTERNAL_f835b225_4_k_cu_b093a9754cuda3std6ranges3__45__cpo8distanceE:
	.zero		1
	.type		_ZN34_INTERNAL_f835b225_4_k_cu_b093a9756thrust24THRUST_300001_SM_1000_NS12placeholders2_4E,@object
	.size		_ZN34_INTERNAL_f835b225_4_k_cu_b093a9756thrust24THRUST_300001_SM_1000_NS12placeholders2_4E,(_ZN34_INTERNAL_f835b225_4_k_cu_b093a9754cuda3std3__45__cpo6rbeginE - _ZN34_INTERNAL_f835b225_4_k_cu_b093a9756thrust24THRUST_300001_SM_1000_NS12placeholders2_4E)
_ZN34_INTERNAL_f835b225_4_k_cu_b093a9756thrust24THRUST_300001_SM_1000_NS12placeholders2_4E:
	.zero		1
	.type		_ZN34_INTERNAL_f835b225_4_k_cu_b093a9754cuda3std3__45__cpo6rbeginE,@object
	.size		_ZN34_INTERNAL_f835b225_4_k_cu_b093a9754cuda3std3__45__cpo6rbeginE,(_ZN34_INTERNAL_f835b225_4_k_cu_b093a9754cuda3std6ranges3__45__cpo7advanceE - _ZN34_INTERNAL_f835b225_4_k_cu_b093a9754cuda3std3__45__cpo6rbeginE)
_ZN34_INTERNAL_f835b225_4_k_cu_b093a9754cuda3std3__45__cpo6rbeginE:
	.zero		1
	.type		_ZN34_INTERNAL_f835b225_4_k_cu_b093a9754cuda3std6ranges3__45__cpo7advanceE,@object
	.size		_ZN34_INTERNAL_f835b225_4_k_cu_b093a9754cuda3std6ranges3__45__cpo7advanceE,(_ZN34_INTERNAL_f835b225_4_k_cu_b093a9756thrust24THRUST_300001_SM_1000_NS12placeholders3_10E - _ZN34_INTERNAL_f835b225_4_k_cu_b093a9754cuda3std6ranges3__45__cpo7advanceE)
_ZN34_INTERNAL_f835b225_4_k_cu_b093a9754cuda3std6ranges3__45__cpo7advanceE:
	.zero		1
	.type		_ZN34_INTERNAL_f835b225_4_k_cu_b093a9756thrust24THRUST_300001_SM_1000_NS12placeholders3_10E,@object
	.size		_ZN34_INTERNAL_f835b225_4_k_cu_b093a9756thrust24THRUST_300001_SM_1000_NS12placeholders3_10E,(_ZN34_INTERNAL_f835b225_4_k_cu_b093a9754cuda3std3__48in_placeE - _ZN34_INTERNAL_f835b225_4_k_cu_b093a9756thrust24THRUST_300001_SM_1000_NS12placeholders3_10E)
_ZN34_INTERNAL_f835b225_4_k_cu_b093a9756thrust24THRUST_300001_SM_1000_NS12placeholders3_10E:
	.zero		1
	.type		_ZN34_INTERNAL_f835b225_4_k_cu_b093a9754cuda3std3__48in_placeE,@object
	.size		_ZN34_INTERNAL_f835b225_4_k_cu_b093a9754cuda3std3__48in_placeE,(_ZN34_INTERNAL_f835b225_4_k_cu_b093a9754cuda3std6ranges3__45__cpo4sizeE - _ZN34_INTERNAL_f835b225_4_k_cu_b093a9754cuda3std3__48in_placeE)
_ZN34_INTERNAL_f835b225_4_k_cu_b093a9754cuda3std3__48in_placeE:
	.zero		1
	.type		_ZN34_INTERNAL_f835b225_4_k_cu_b093a9754cuda3std6ranges3__45__cpo4sizeE,@object
	.size		_ZN34_INTERNAL_f835b225_4_k_cu_b093a9754cuda3std6ranges3__45__cpo4sizeE,(_ZN34_INTERNAL_f835b225_4_k_cu_b093a9756thrust24THRUST_300001_SM_1000_NS12placeholders2_2E - _ZN34_INTERNAL_f835b225_4_k_cu_b093a9754cuda3std6ranges3__45__cpo4sizeE)
_ZN34_INTERNAL_f835b225_4_k_cu_b093a9754cuda3std6ranges3__45__cpo4sizeE:
	.zero		1
	.type		_ZN34_INTERNAL_f835b225_4_k_cu_b093a9756thrust24THRUST_300001_SM_1000_NS12placeholders2_2E,@object
	.size		_ZN34_INTERNAL_f835b225_4_k_cu_b093a9756thrust24THRUST_300001_SM_1000_NS12placeholders2_2E,(_ZN34_INTERNAL_f835b225_4_k_cu_b093a9754cuda3std3__45__cpo6cbeginE - _ZN34_INTERNAL_f835b225_4_k_cu_b093a9756thrust24THRUST_300001_SM_1000_NS12placeholders2_2E)
_ZN34_INTERNAL_f835b225_4_k_cu_b093a9756thrust24THRUST_300001_SM_1000_NS12placeholders2_2E:
	.zero		1
	.type		_ZN34_INTERNAL_f835b225_4_k_cu_b093a9754cuda3std3__45__cpo6cbeginE,@object
	.size		_ZN34_INTERNAL_f835b225_4_k_cu_b093a9754cuda3std3__45__cpo6cbeginE,(_ZN34_INTERNAL_f835b225_4_k_cu_b093a9754cuda3std6ranges3__45__cpo6cbeginE - _ZN34_INTERNAL_f835b225_4_k_cu_b093a9754cuda3std3__45__cpo6cbeginE)
_ZN34_INTERNAL_f835b225_4_k_cu_b093a9754cuda3std3__45__cpo6cbeginE:
	.zero		1
	.type		_ZN34_INTERNAL_f835b225_4_k_cu_b093a9754cuda3std6ranges3__45__cpo6cbeginE,@object
	.size		_ZN34_INTERNAL_f835b225_4_k_cu_b093a9754cuda3std6ranges3__45__cpo6cbeginE,(_ZN34_INTERNAL_f835b225_4_k_cu_b093a9756thrust24THRUST_300001_SM_1000_NS12placeholders2_6E - _ZN34_INTERNAL_f835b225_4_k_cu_b093a9754cuda3std6ranges3__45__cpo6cbeginE)
_ZN34_INTERNAL_f835b225_4_k_cu_b093a9754cuda3std6ranges3__45__cpo6cbeginE:
	.zero		1
	.type		_ZN34_INTERNAL_f835b225_4_k_cu_b093a9756thrust24THRUST_300001_SM_1000_NS12placeholders2_6E,@object
	.size		_ZN34_INTERNAL_f835b225_4_k_cu_b093a9756thrust24THRUST_300001_SM_1000_NS12placeholders2_6E,(_ZN34_INTERNAL_f835b225_4_k_cu_b093a9754cuda3std3__45__cpo7crbeginE - _ZN34_INTERNAL_f835b225_4_k_cu_b093a9756thrust24THRUST_300001_SM_1000_NS12placeholders2_6E)
_ZN34_INTERNAL_f835b225_4_k_cu_b093a9756thrust24THRUST_300001_SM_1000_NS12placeholders2_6E:
	.zero		1
	.type		_ZN34_INTERNAL_f835b225_4_k_cu_b093a9754cuda3std3__45__cpo7crbeginE,@object
	.size		_ZN34_INTERNAL_f835b225_4_k_cu_b093a9754cuda3std3__45__cpo7crbeginE,(_ZN34_INTERNAL_f835b225_4_k_cu_b093a9754cuda3std6ranges3__45__cpo4nextE - _ZN34_INTERNAL_f835b225_4_k_cu_b093a9754cuda3std3__45__cpo7crbeginE)
_ZN34_INTERNAL_f835b225_4_k_cu_b093a9754cuda3std3__45__cpo7crbeginE:
	.zero		1
	.type		_ZN34_INTERNAL_f835b225_4_k_cu_b093a9754cuda3std6ranges3__45__cpo4nextE,@object
	.size		_ZN34_INTERNAL_f835b225_4_k_cu_b093a9754cuda3std6ranges3__45__cpo4nextE,(_ZN34_INTERNAL_f835b225_4_k_cu_b093a9754cuda3std6ranges3__45__cpo4swapE - _ZN34_INTERNAL_f835b225_4_k_cu_b093a9754cuda3std6ranges3__45__cpo4nextE)
_ZN34_INTERNAL_f835b225_4_k_cu_b093a9754cuda3std6ranges3__45__cpo4nextE:
	.zero		1
	.type		_ZN34_INTERNAL_f835b225_4_k_cu_b093a9754cuda3std6ranges3__45__cpo4swapE,@object
	.size		_ZN34_INTERNAL_f835b225_4_k_cu_b093a9754cuda3std6ranges3__45__cpo4swapE,(_ZN34_INTERNAL_f835b225_4_k_cu_b093a9756thrust24THRUST_300001_SM_1000_NS8cuda_cub10par_nosyncE - _ZN34_INTERNAL_f835b225_4_k_cu_b093a9754cuda3std6ranges3__45__cpo4swapE)
_ZN34_INTERNAL_f835b225_4_k_cu_b093a9754cuda3std6ranges3__45__cpo4swapE:
	.zero		1
	.type		_ZN34_INTERNAL_f835b225_4_k_cu_b093a9756thrust24THRUST_300001_SM_1000_NS8cuda_cub10par_nosyncE,@object
	.size		_ZN34_INTERNAL_f835b225_4_k_cu_b093a9756thrust24THRUST_300001_SM_1000_NS8cuda_cub10par_nosyncE,(_ZN34_INTERNAL_f835b225_4_k_cu_b093a9756thrust24THRUST_300001_SM_1000_NS3seqE - _ZN34_INTERNAL_f835b225_4_k_cu_b093a9756thrust24THRUST_300001_SM_1000_NS8cuda_cub10par_nosyncE)
_ZN34_INTERNAL_f835b225_4_k_cu_b093a9756thrust24THRUST_300001_SM_1000_NS8cuda_cub10par_nosyncE:
	.zero		1
	.type		_ZN34_INTERNAL_f835b225_4_k_cu_b093a9756thrust24THRUST_300001_SM_1000_NS3seqE,@object
	.size		_ZN34_INTERNAL_f835b225_4_k_cu_b093a9756thrust24THRUST_300001_SM_1000_NS3seqE,(_ZN34_INTERNAL_f835b225_4_k_cu_b093a9754cuda3std3__420unreachable_sentinelE - _ZN34_INTERNAL_f835b225_4_k_cu_b093a9756thrust24THRUST_300001_SM_1000_NS3seqE)
_ZN34_INTERNAL_f835b225_4_k_cu_b093a9756thrust24THRUST_300001_SM_1000_NS3seqE:
	.zero		1
	.type		_ZN34_INTERNAL_f835b225_4_k_cu_b093a9754cuda3std3__420unreachable_sentinelE,@object
	.size		_ZN34_INTERNAL_f835b225_4_k_cu_b093a9754cuda3std3__420unreachable_sentinelE,(_ZN34_INTERNAL_f835b225_4_k_cu_b093a9754cuda3std6ranges3__45__cpo5ssizeE - _ZN34_INTERNAL_f835b225_4_k_cu_b093a9754cuda3std3__420unreachable_sentinelE)
_ZN34_INTERNAL_f835b225_4_k_cu_b093a9754cuda3std3__420unreachable_sentinelE:
	.zero		1
	.type		_ZN34_INTERNAL_f835b225_4_k_cu_b093a9754cuda3std6ranges3__45__cpo5ssizeE,@object
	.size		_ZN34_INTERNAL_f835b225_4_k_cu_b093a9754cuda3std6ranges3__45__cpo5ssizeE,(_ZN34_INTERNAL_f835b225_4_k_cu_b093a9756thrust24THRUST_300001_SM_1000_NS12placeholders2_3E - _ZN34_INTERNAL_f835b225_4_k_cu_b093a9754cuda3std6ranges3__45__cpo5ssizeE)
_ZN34_INTERNAL_f835b225_4_k_cu_b093a9754cuda3std6ranges3__45__cpo5ssizeE:
	.zero		1
	.type		_ZN34_INTERNAL_f835b225_4_k_cu_b093a9756thrust24THRUST_300001_SM_1000_NS12placeholders2_3E,@object
	.size		_ZN34_INTERNAL_f835b225_4_k_cu_b093a9756thrust24THRUST_300001_SM_1000_NS12placeholders2_3E,(_ZN34_INTERNAL_f835b225_4_k_cu_b093a9754cuda3std3__45__cpo4cendE - _ZN34_INTERNAL_f835b225_4_k_cu_b093a9756thrust24THRUST_300001_SM_1000_NS12placeholders2_3E)
_ZN34_INTERNAL_f835b225_4_k_cu_b093a9756thrust24THRUST_300001_SM_1000_NS12placeholders2_3E:
	.zero		1
	.type		_ZN34_INTERNAL_f835b225_4_k_cu_b093a9754cuda3std3__45__cpo4cendE,@object
	.size		_ZN34_INTERNAL_f835b225_4_k_cu_b093a9754cuda3std3__45__cpo4cendE,(_ZN34_INTERNAL_f835b225_4_k_cu_b093a9754cuda3std6ranges3__45__cpo4cendE - _ZN34_INTERNAL_f835b225_4_k_cu_b093a9754cuda3std3__45__cpo4cendE)
_ZN34_INTERNAL_f835b225_4_k_cu_b093a9754cuda3std3__45__cpo4cendE:
	.zero		1
	.type		_ZN34_INTERNAL_f835b225_4_k_cu_b093a9754cuda3std6ranges3__45__cpo4cendE,@object
	.size		_ZN34_INTERNAL_f835b225_4_k_cu_b093a9754cuda3std6ranges3__45__cpo4cendE,(_ZN34_INTERNAL_f835b225_4_k_cu_b093a9756thrust24THRUST_300001_SM_1000_NS12placeholders2_7E - _ZN34_INTERNAL_f835b225_4_k_cu_b093a9754cuda3std6ranges3__45__cpo4cendE)
_ZN34_INTERNAL_f835b225_4_k_cu_b093a9754cuda3std6ranges3__45__cpo4cendE:
	.zero		1
	.type		_ZN34_INTERNAL_f835b225_4_k_cu_b093a9756thrust24THRUST_300001_SM_1000_NS12placeholders2_7E,@object
	.size		_ZN34_INTERNAL_f835b225_4_k_cu_b093a9756thrust24THRUST_300001_SM_1000_NS12placeholders2_7E,(_ZN34_INTERNAL_f835b225_4_k_cu_b093a9754cuda3std3__45__cpo5crendE - _ZN34_INTERNAL_f835b225_4_k_cu_b093a9756thrust24THRUST_300001_SM_1000_NS12placeholders2_7E)
_ZN34_INTERNAL_f835b225_4_k_cu_b093a9756thrust24THRUST_300001_SM_1000_NS12placeholders2_7E:
	.zero		1
	.type		_ZN34_INTERNAL_f835b225_4_k_cu_b093a9754cuda3std3__45__cpo5crendE,@object
	.size		_ZN34_INTERNAL_f835b225_4_k_cu_b093a9754cuda3std3__45__cpo5crendE,(_ZN34_INTERNAL_f835b225_4_k_cu_b093a9754cuda3std6ranges3__45__cpo4prevE - _ZN34_INTERNAL_f835b225_4_k_cu_b093a9754cuda3std3__45__cpo5crendE)
_ZN34_INTERNAL_f835b225_4_k_cu_b093a9754cuda3std3__45__cpo5crendE:
	.zero		1
	.type		_ZN34_INTERNAL_f835b225_4_k_cu_b093a9754cuda3std6ranges3__45__cpo4prevE,@object
	.size		_ZN34_INTERNAL_f835b225_4_k_cu_b093a9754cuda3std6ranges3__45__cpo4prevE,(_ZN34_INTERNAL_f835b225_4_k_cu_b093a9754cuda3std6ranges3__45__cpo9iter_moveE - _ZN34_INTERNAL_f835b225_4_k_cu_b093a9754cuda3std6ranges3__45__cpo4prevE)
_ZN34_INTERNAL_f835b225_4_k_cu_b093a9754cuda3std6ranges3__45__cpo4prevE:
	.zero		1
	.type		_ZN34_INTERNAL_f835b225_4_k_cu_b093a9754cuda3std6ranges3__45__cpo9iter_moveE,@object
	.size		_ZN34_INTERNAL_f835b225_4_k_cu_b093a9754cuda3std6ranges3__45__cpo9iter_moveE,(_ZN34_INTERNAL_f835b225_4_k_cu_b093a9756thrust24THRUST_300001_SM_1000_NS6system6detail10sequential3seqE - _ZN34_INTERNAL_f835b225_4_k_cu_b093a9754cuda3std6ranges3__45__cpo9iter_moveE)
_ZN34_INTERNAL_f835b225_4_k_cu_b093a9754cuda3std6ranges3__45__cpo9iter_moveE:
	.zero		1
	.type		_ZN34_INTERNAL_f835b225_4_k_cu_b093a9756thrust24THRUST_300001_SM_1000_NS6system6detail10sequential3seqE,@object
	.size		_ZN34_INTERNAL_f835b225_4_k_cu_b093a9756thrust24THRUST_300001_SM_1000_NS6system6detail10sequential3seqE,(_ZN34_INTERNAL_f835b225_4_k_cu_b093a9756thrust24THRUST_300001_SM_1000_NS12placeholders2_9E - _ZN34_INTERNAL_f835b225_4_k_cu_b093a9756thrust24THRUST_300001_SM_1000_NS6system6detail10sequential3seqE)
_ZN34_INTERNAL_f835b225_4_k_cu_b093a9756thrust24THRUST_300001_SM_1000_NS6system6detail10sequential3seqE:
	.zero		1
	.type		_ZN34_INTERNAL_f835b225_4_k_cu_b093a9756thrust24THRUST_300001_SM_1000_NS12placeholders2_9E,@object
	.size		_ZN34_INTERNAL_f835b225_4_k_cu_b093a9756thrust24THRUST_300001_SM_1000_NS12placeholders2_9E,(_ZN34_INTERNAL_f835b225_4_k_cu_b093a9754cuda3std3__419piecewise_constructE - _ZN34_INTERNAL_f835b225_4_k_cu_b093a9756thrust24THRUST_300001_SM_1000_NS12placeholders2_9E)
_ZN34_INTERNAL_f835b225_4_k_cu_b093a9756thrust24THRUST_300001_SM_1000_NS12placeholders2_9E:
	.zero		1
	.type		_ZN34_INTERNAL_f835b225_4_k_cu_b093a9754cuda3std3__419piecewise_constructE,@object
	.size		_ZN34_INTERNAL_f835b225_4_k_cu_b093a9754cuda3std3__419piecewise_constructE,(_ZN34_INTERNAL_f835b225_4_k_cu_b093a9754cuda3std6ranges3__45__cpo5cdataE - _ZN34_INTERNAL_f835b225_4_k_cu_b093a9754cuda3std3__419piecewise_constructE)
_ZN34_INTERNAL_f835b225_4_k_cu_b093a9754cuda3std3__419piecewise_constructE:
	.zero		1
	.type		_ZN34_INTERNAL_f835b225_4_k_cu_b093a9754cuda3std6ranges3__45__cpo5cdataE,@object
	.size		_ZN34_INTERNAL_f835b225_4_k_cu_b093a9754cuda3std6ranges3__45__cpo5cdataE,(_ZN34_INTERNAL_f835b225_4_k_cu_b093a9756thrust24THRUST_300001_SM_1000_NS12placeholders2_1E - _ZN34_INTERNAL_f835b225_4_k_cu_b093a9754cuda3std6ranges3__45__cpo5cdataE)
_ZN34_INTERNAL_f835b225_4_k_cu_b093a9754cuda3std6ranges3__45__cpo5cdataE:
	.zero		1
	.type		_ZN34_INTERNAL_f835b225_4_k_cu_b093a9756thrust24THRUST_300001_SM_1000_NS12placeholders2_1E,@object
	.size		_ZN34_INTERNAL_f835b225_4_k_cu_b093a9756thrust24THRUST_300001_SM_1000_NS12placeholders2_1E,(_ZN34_INTERNAL_f835b225_4_k_cu_b093a9754cuda3std3__45__cpo3endE - _ZN34_INTERNAL_f835b225_4_k_cu_b093a9756thrust24THRUST_300001_SM_1000_NS12placeholders2_1E)
_ZN34_INTERNAL_f835b225_4_k_cu_b093a9756thrust24THRUST_300001_SM_1000_NS12placeholders2_1E:
	.zero		1
	.type		_ZN34_INTERNAL_f835b225_4_k_cu_b093a9754cuda3std3__45__cpo3endE,@object
	.size		_ZN34_INTERNAL_f835b225_4_k_cu_b093a9754cuda3std3__45__cpo3endE,(_ZN34_INTERNAL_f835b225_4_k_cu_b093a9754cuda3std6ranges3__45__cpo3endE - _ZN34_INTERNAL_f835b225_4_k_cu_b093a9754cuda3std3__45__cpo3endE)
_ZN34_INTERNAL_f835b225_4_k_cu_b093a9754cuda3std3__45__cpo3endE:
	.zero		1
	.type		_ZN34_INTERNAL_f835b225_4_k_cu_b093a9754cuda3std6ranges3__45__cpo3endE,@object
	.size		_ZN34_INTERNAL_f835b225_4_k_cu_b093a9754cuda3std6ranges3__45__cpo3endE,(_ZN34_INTERNAL_f835b225_4_k_cu_b093a9756thrust24THRUST_300001_SM_1000_NS12placeholders2_5E - _ZN34_INTERNAL_f835b225_4_k_cu_b093a9754cuda3std6ranges3__45__cpo3endE)
_ZN34_INTERNAL_f835b225_4_k_cu_b093a9754cuda3std6ranges3__45__cpo3endE:
	.zero		1
	.type		_ZN34_INTERNAL_f835b225_4_k_cu_b093a9756thrust24THRUST_300001_SM_1000_NS12placeholders2_5E,@object
	.size		_ZN34_INTERNAL_f835b225_4_k_cu_b093a9756thrust24THRUST_300001_SM_1000_NS12placeholders2_5E,(_ZN34_INTERNAL_f835b225_4_k_cu_b093a9754cuda3std3__45__cpo4rendE - _ZN34_INTERNAL_f835b225_4_k_cu_b093a9756thrust24THRUST_300001_SM_1000_NS12placeholders2_5E)
_ZN34_INTERNAL_f835b225_4_k_cu_b093a9756thrust24THRUST_300001_SM_1000_NS12placeholders2_5E:
	.zero		1
	.type		_ZN34_INTERNAL_f835b225_4_k_cu_b093a9754cuda3std3__45__cpo4rendE,@object
	.size		_ZN34_INTERNAL_f835b225_4_k_cu_b093a9754cuda3std3__45__cpo4rendE,(_ZN34_INTERNAL_f835b225_4_k_cu_b093a9754cuda3std6ranges3__45__cpo9iter_swapE - _ZN34_INTERNAL_f835b225_4_k_cu_b093a9754cuda3std3__45__cpo4rendE)
_ZN34_INTERNAL_f835b225_4_k_cu_b093a9754cuda3std3__45__cpo4rendE:
	.zero		1
	.type		_ZN34_INTERNAL_f835b225_4_k_cu_b093a9754cuda3std6ranges3__45__cpo9iter_swapE,@object
	.size		_ZN34_INTERNAL_f835b225_4_k_cu_b093a9754cuda3std6ranges3__45__cpo9iter_swapE,(_ZN34_INTERNAL_f835b225_4_k_cu_b093a9754cuda3std3__48unexpectE - _ZN34_INTERNAL_f835b225_4_k_cu_b093a9754cuda3std6ranges3__45__cpo9iter_swapE)
_ZN34_INTERNAL_f835b225_4_k_cu_b093a9754cuda3std6ranges3__45__cpo9iter_swapE:
	.zero		1
	.type		_ZN34_INTERNAL_f835b225_4_k_cu_b093a9754cuda3std3__48unexpectE,@object
	.size		_ZN34_INTERNAL_f835b225_4_k_cu_b093a9754cuda3std3__48unexpectE,(_ZN34_INTERNAL_f835b225_4_k_cu_b093a9756thrust24THRUST_300001_SM_1000_NS8cuda_cub3parE - _ZN34_INTERNAL_f835b225_4_k_cu_b093a9754cuda3std3__48unexpectE)
_ZN34_INTERNAL_f835b225_4_k_cu_b093a9754cuda3std3__48unexpectE:
	.zero		1
	.type		_ZN34_INTERNAL_f835b225_4_k_cu_b093a9756thrust24THRUST_300001_SM_1000_NS8cuda_cub3parE,@object
	.size		_ZN34_INTERNAL_f835b225_4_k_cu_b093a9756thrust24THRUST_300001_SM_1000_NS8cuda_cub3parE,(.L_29 - _ZN34_INTERNAL_f835b225_4_k_cu_b093a9756thrust24THRUST_300001_SM_1000_NS8cuda_cub3parE)
_ZN34_INTERNAL_f835b225_4_k_cu_b093a9756thrust24THRUST_300001_SM_1000_NS8cuda_cub3parE:
	.zero		1
.L_29:


//--------------------- .nv.shared._Z36calculateAngularFrequencyAndSpectrumPKdPdS1_id --------------------------
	.section	.nv.shared._Z36calculateAngularFrequencyAndSpectrumPKdPdS1_id,"aw",@nobits
	.sectionflags	@""
	.align	16
	.zero		1024


//--------------------- .nv.shared._Z11mean_kernelPKdPdi --------------------------
	.section	.nv.shared._Z11mean_kernelPKdPdi,"aw",@nobits
	.sectionflags	@""
	.align	16
	.zero		1024


//--------------------- .nv.shared._Z21prepareWindowedSignalPKdS0_P7double2iiid --------------------------
	.section	.nv.shared._Z21prepareWindowedSignalPKdS0_P7double2iiid,"aw",@nobits
	.sectionflags	@""
	.align	16
	.zero		1024


//--------------------- .nv.constant0._ZN3cub18CUB_300001_SM_10006detail11EmptyKernelIvEEvv --------------------------
	.section	.nv.constant0._ZN3cub18CUB_300001_SM_10006detail11EmptyKernelIvEEvv,"a",@progbits
	.sectionflags	@""
	.align	4
.nv.constant0._ZN3cub18CUB_300001_SM_10006detail11EmptyKernelIvEEvv:
	.zero		896


//--------------------- .nv.constant0._Z36calculateAngularFrequencyAndSpectrumPKdPdS1_id --------------------------
	.section	.nv.constant0._Z36calculateAngularFrequencyAndSpectrumPKdPdS1_id,"a",@progbits
	.sectionflags	@""
	.align	4
.nv.constant0._Z36calculateAngularFrequencyAndSpectrumPKdPdS1_id:
	.zero		936


//--------------------- .nv.constant0._Z11mean_kernelPKdPdi --------------------------
	.section	.nv.constant0._Z11mean_kernelPKdPdi,"a",@progbits
	.sectionflags	@""
	.align	4
.nv.constant0._Z11mean_kernelPKdPdi:
	.zero		916


//--------------------- .nv.constant0._Z21prepareWindowedSignalPKdS0_P7double2iiid --------------------------
	.section	.nv.constant0._Z21prepareWindowedSignalPKdS0_P7double2iiid,"a",@progbits
	.sectionflags	@""
	.align	4
.nv.constant0._Z21prepareWindowedSignalPKdS0_P7double2iiid:
	.zero		944


//--------------------- SYMBOLS --------------------------

	.type		.nv.reservedSmem.offset0,@object
	.size		.nv.reservedSmem.offset0,0x4
	.type		.nv.reservedSmem.cap,@object
	.size		.nv.reservedSmem.cap,0x4
